	.target	sm_90a

	.elftype	@"ET_EXEC"


//--------------------- .note.nv.tkinfo           --------------------------
	.section	.note.nv.tkinfo,"",@"SHT_NOTE"
	.sectionflags	@"SHF_NOTE_NV_TKINFO"
	.tkinfo
        /*0018*/ 	.word	0x00000002
        /*0030*/ 	.string	""
        /*0030*/ 	.string	"ptxas"
        /*0030*/ 	.string	"Cuda compilation tools, release 13.0, V13.0.88"
        /*0030*/ 	.string	"Build cuda_13.0.r13.0/compiler.36424714_0"
        /*0030*/ 	.string	"-arch sm_90a -m 64 "



//--------------------- .note.nv.cuinfo           --------------------------
	.section	.note.nv.cuinfo,"",@"SHT_NOTE"
	.sectionflags	@"SHF_NOTE_NV_CUINFO"
        /*0018*/ 	.short	0x0002
        /*001a*/ 	.short	0x005a
        /*001c*/ 	.short	0x0082
	.zero		2


//--------------------- .nv.info                  --------------------------
	.section	.nv.info,"",@"SHT_CUDA_INFO"
	.align	4


	//----- nvinfo : EIATTR_REGCOUNT
	.align		4
        /*0000*/ 	.byte	0x04, 0x2f
        /*0002*/ 	.short	(.L_15 - .L_14)
	.align		4
.L_14:
        /*0004*/ 	.word	index@(_ZN7cutlass13device_kernelINS_4gemm6kernel13GemmUniversalIN4cute5tupleIJiiiiEEENS1_10collective13CollectiveMmaINS1_34MainloopSm90TmaGmmaWarpSpecializedILi4ENS5_IJNS4_1CILi2EEENSA_ILi1EEESC_EEENS1_35KernelTmaWarpSpecializedCooperativeEEENS5_IJNSA_ILi256EEENSA_ILi64EEENSA_ILi128EEEEEEaNS5_IJlSC_lEEEaSK_NS4_8TiledMMAINS4_8MMA_AtomIJNS4_4SM904GMMA26MMA_64x64x32_S32S8S8_SS_TNEEEENS4_6LayoutISD_NS5_IJSC_NSA_ILi0EEESS_EEEEENS5_IJNS4_10UnderscoreESV_SV_EEEEENS4_13SM90_TMA_LOADENS4_14ComposedLayoutINS4_7SwizzleILi3ELi4ELi3EEENS4_18smem_ptr_flag_bitsILi8EEENSR_INS5_IJNSA_ILi8EEESI_EEENS5_IJSI_SC_EEEEEEEvNS4_8identityENS4_23SM90_TMA_LOAD_MULTICASTES18_vS19_EENS_8epilogue10collective6detail29Sm90TmaWarpSpecializedAdapterINS1D_15DefaultEpilogueIaSK_SK_NS1C_6thread17LinearCombinationIaLi1EiiLNS1H_9ScaleType4KindE0ELNS_15FloatRoundStyleE2EaEENS1_15EpilogueDefaultEEEEEvvEEEEvNT_6ParamsE)
        /*0008*/ 	.word	0x000000a8


	//----- nvinfo : EIATTR_FRAME_SIZE
	.align		4
.L_15:
        /*000c*/ 	.byte	0x04, 0x11
        /*000e*/ 	.short	(.L_17 - .L_16)
	.align		4
.L_16:
        /*0010*/ 	.word	index@(_ZN7cutlass13device_kernelINS_4gemm6kernel13GemmUniversalIN4cute5tupleIJiiiiEEENS1_10collective13CollectiveMmaINS1_34MainloopSm90TmaGmmaWarpSpecializedILi4ENS5_IJNS4_1CILi2EEENSA_ILi1EEESC_EEENS1_35KernelTmaWarpSpecializedCooperativeEEENS5_IJNSA_ILi256EEENSA_ILi64EEENSA_ILi128EEEEEEaNS5_IJlSC_lEEEaSK_NS4_8TiledMMAINS4_8MMA_AtomIJNS4_4SM904GMMA26MMA_64x64x32_S32S8S8_SS_TNEEEENS4_6LayoutISD_NS5_IJSC_NSA_ILi0EEESS_EEEEENS5_IJNS4_10UnderscoreESV_SV_EEEEENS4_13SM90_TMA_LOADENS4_14ComposedLayoutINS4_7SwizzleILi3ELi4ELi3EEENS4_18smem_ptr_flag_bitsILi8EEENSR_INS5_IJNSA_ILi8EEESI_EEENS5_IJSI_SC_EEEEEEEvNS4_8identityENS4_23SM90_TMA_LOAD_MULTICASTES18_vS19_EENS_8epilogue10collective6detail29Sm90TmaWarpSpecializedAdapterINS1D_15DefaultEpilogueIaSK_SK_NS1C_6thread17LinearCombinationIaLi1EiiLNS1H_9ScaleType4KindE0ELNS_15FloatRoundStyleE2EaEENS1_15EpilogueDefaultEEEEEvvEEEEvNT_6ParamsE)
        /*0014*/ 	.word	0x00000000


	//----- nvinfo : EIATTR_MIN_STACK_SIZE
	.align		4
.L_17:
        /*0018*/ 	.byte	0x04, 0x12
        /*001a*/ 	.short	(.L_19 - .L_18)
	.align		4
.L_18:
        /*001c*/ 	.word	index@(_ZN7cutlass13device_kernelINS_4gemm6kernel13GemmUniversalIN4cute5tupleIJiiiiEEENS1_10collective13CollectiveMmaINS1_34MainloopSm90TmaGmmaWarpSpecializedILi4ENS5_IJNS4_1CILi2EEENSA_ILi1EEESC_EEENS1_35KernelTmaWarpSpecializedCooperativeEEENS5_IJNSA_ILi256EEENSA_ILi64EEENSA_ILi128EEEEEEaNS5_IJlSC_lEEEaSK_NS4_8TiledMMAINS4_8MMA_AtomIJNS4_4SM904GMMA26MMA_64x64x32_S32S8S8_SS_TNEEEENS4_6LayoutISD_NS5_IJSC_NSA_ILi0EEESS_EEEEENS5_IJNS4_10UnderscoreESV_SV_EEEEENS4_13SM90_TMA_LOADENS4_14ComposedLayoutINS4_7SwizzleILi3ELi4ELi3EEENS4_18smem_ptr_flag_bitsILi8EEENSR_INS5_IJNSA_ILi8EEESI_EEENS5_IJSI_SC_EEEEEEEvNS4_8identityENS4_23SM90_TMA_LOAD_MULTICASTES18_vS19_EENS_8epilogue10collective6detail29Sm90TmaWarpSpecializedAdapterINS1D_15DefaultEpilogueIaSK_SK_NS1C_6thread17LinearCombinationIaLi1EiiLNS1H_9ScaleType4KindE0ELNS_15FloatRoundStyleE2EaEENS1_15EpilogueDefaultEEEEEvvEEEEvNT_6ParamsE)
        /*0020*/ 	.word	0x00000000
.L_19:


//--------------------- .nv.compat                --------------------------
	.section	.nv.compat,"",@"SHT_CUDA_COMPAT_INFO"
	.align	4
        /*0000*/ 	.byte	0x02, 0x09, 0x01, 0x00, 0x02, 0x02, 0x04, 0x00, 0x02, 0x05, 0x05, 0x00, 0x03, 0x07, 0x01, 0x01
        /*0010*/ 	.byte	0x02, 0x03, 0x01, 0x00, 0x02, 0x06, 0x01, 0x00, 0x04, 0x0b, 0x08, 0x00, 0x00, 0x00, 0x00, 0x00
        /*0020*/ 	.byte	0x00, 0x00, 0x00, 0x00


//--------------------- .nv.info._ZN7cutlass13device_kernelINS_4gemm6kernel13GemmUniversalIN4cute5tupleIJiiiiEEENS1_10collective13CollectiveMmaINS1_34MainloopSm90TmaGmmaWarpSpecializedILi4ENS5_IJNS4_1CILi2EEENSA_ILi1EEESC_EEENS1_35KernelTmaWarpSpecializedCooperativeEEENS5_IJNSA_ILi256EEENSA_ILi64EEENSA_ILi128EEEEEEaNS5_IJlSC_lEEEaSK_NS4_8TiledMMAINS4_8MMA_AtomIJNS4_4SM904GMMA26MMA_64x64x32_S32S8S8_SS_TNEEEENS4_6LayoutISD_NS5_IJSC_NSA_ILi0EEESS_EEEEENS5_IJNS4_10UnderscoreESV_SV_EEEEENS4_13SM90_TMA_LOADENS4_14ComposedLayoutINS4_7SwizzleILi3ELi4ELi3EEENS4_18smem_ptr_flag_bitsILi8EEENSR_INS5_IJNSA_ILi8EEESI_EEENS5_IJSI_SC_EEEEEEEvNS4_8identityENS4_23SM90_TMA_LOAD_MULTICASTES18_vS19_EENS_8epilogue10collective6detail29Sm90TmaWarpSpecializedAdapterINS1D_15DefaultEpilogueIaSK_SK_NS1C_6thread17LinearCombinationIaLi1EiiLNS1H_9ScaleType4KindE0ELNS_15FloatRoundStyleE2EaEENS1_15EpilogueDefaultEEEEEvvEEEEvNT_6ParamsE --------------------------
	.section	.nv.info._ZN7cutlass13device_kernelINS_4gemm6kernel13GemmUniversalIN4cute5tupleIJiiiiEEENS1_10collective13CollectiveMmaINS1_34MainloopSm90TmaGmmaWarpSpecializedILi4ENS5_IJNS4_1CILi2EEENSA_ILi1EEESC_EEENS1_35KernelTmaWarpSpecializedCooperativeEEENS5_IJNSA_ILi256EEENSA_ILi64EEENSA_ILi128EEEEEEaNS5_IJlSC_lEEEaSK_NS4_8TiledMMAINS4_8MMA_AtomIJNS4_4SM904GMMA26MMA_64x64x32_S32S8S8_SS_TNEEEENS4_6LayoutISD_NS5_IJSC_NSA_ILi0EEESS_EEEEENS5_IJNS4_10UnderscoreESV_SV_EEEEENS4_13SM90_TMA_LOADENS4_14ComposedLayoutINS4_7SwizzleILi3ELi4ELi3EEENS4_18smem_ptr_flag_bitsILi8EEENSR_INS5_IJNSA_ILi8EEESI_EEENS5_IJSI_SC_EEEEEEEvNS4_8identityENS4_23SM90_TMA_LOAD_MULTICASTES18_vS19_EENS_8epilogue10collective6detail29Sm90TmaWarpSpecializedAdapterINS1D_15DefaultEpilogueIaSK_SK_NS1C_6thread17LinearCombinationIaLi1EiiLNS1H_9ScaleType4KindE0ELNS_15FloatRoundStyleE2EaEENS1_15EpilogueDefaultEEEEEvvEEEEvNT_6ParamsE,"",@"SHT_CUDA_INFO"
	.sectionflags	@""
	.align	4


	//----- nvinfo : EIATTR_CUDA_API_VERSION
	.align		4
        /*0000*/ 	.byte	0x04, 0x37
        /*0002*/ 	.short	(.L_21 - .L_20)
.L_20:
        /*0004*/ 	.word	0x00000082


	//----- nvinfo : EIATTR_KPARAM_INFO
	.align		4
.L_21:
        /*0008*/ 	.byte	0x04, 0x17
        /*000a*/ 	.short	(.L_23 - .L_22)
.L_22:
        /*000c*/ 	.word	0x00000000
        /*0010*/ 	.short	0x0000
        /*0012*/ 	.short	0x0070
        /*0014*/ 	.byte	0x00, 0xf0, 0x01, 0x10


	//----- nvinfo : EIATTR_SPARSE_MMA_MASK
	.align		4
.L_23:
        /*0018*/ 	.byte	0x03, 0x50
        /*001a*/ 	.short	0x0000


	//----- nvinfo : EIATTR_MAXREG_COUNT
	.align		4
        /*001c*/ 	.byte	0x03, 0x1b
        /*001e*/ 	.short	0x00a8


	//----- nvinfo : EIATTR_NUM_BARRIERS
	.align		4
        /*0020*/ 	.byte	0x02, 0x4c
        /*0022*/ 	.byte	0x01
	.zero		1


	//----- nvinfo : EIATTR_EXTERNS
	.align		4
        /*0024*/ 	.byte	0x04, 0x0f
        /*0026*/ 	.short	(.L_25 - .L_24)


	//   ....[0]....
	.align		4
.L_24:
        /*0028*/ 	.word	index@(__assertfail)


	//----- nvinfo : EIATTR_MERCURY_ISA_VERSION
	.align		4
.L_25:
        /*002c*/ 	.byte	0x03, 0x5f
        /*002e*/ 	.short	0x0101


	//----- nvinfo : EIATTR_INT_WARP_WIDE_INSTR_OFFSETS
	.align		4
        /*0030*/ 	.byte	0x04, 0x31
        /*0032*/ 	.short	(.L_27 - .L_26)


	//   ....[0]....
.L_26:
        /*0034*/ 	.word	0x00000480


	//   ....[1]....
        /*0038*/ 	.word	0x000004b0


	//   ....[2]....
        /*003c*/ 	.word	0x00000670


	//   ....[3]....
        /*0040*/ 	.word	0x00001fc0


	//----- nvinfo : EIATTR_COOP_GROUP_MASK_REGIDS
	.align		4
.L_27:
        /*0044*/ 	.byte	0x04, 0x29
        /*0046*/ 	.short	(.L_29 - .L_28)


	//   ....[0]....
.L_28:
        /*0048*/ 	.word	0xffffffff


	//   ....[1]....
        /*004c*/ 	.word	0xffffffff


	//   ....[2]....
        /*0050*/ 	.word	0xffffffff


	//   ....[3]....
        /*0054*/ 	.word	0xffffffff


	//   ....[4]....
        /*0058*/ 	.word	0xffffffff


	//   ....[5]....
        /*005c*/ 	.word	0xffffffff


	//----- nvinfo : EIATTR_COOP_GROUP_INSTR_OFFSETS
	.align		4
.L_29:
        /*0060*/ 	.byte	0x04, 0x28
        /*0062*/ 	.short	(.L_31 - .L_30)


	//   ....[0]....
.L_30:
        /*0064*/ 	.word	0x00000060


	//   ....[1]....
        /*0068*/ 	.word	0x00000070


	//   ....[2]....
        /*006c*/ 	.word	0x00000130


	//   ....[3]....
        /*0070*/ 	.word	0x000002d0


	//   ....[4]....
        /*0074*/ 	.word	0x000007f0


	//   ....[5]....
        /*0078*/ 	.word	0x00001220


	//----- nvinfo : EIATTR_REG_RECONFIG
	.align		4
.L_31:
        /*007c*/ 	.byte	0x01, 0x54
	.zero		2


	//----- nvinfo : EIATTR_SYSCALL_OFFSETS
	.align		4
        /*0080*/ 	.byte	0x04, 0x46
        /*0082*/ 	.short	(.L_33 - .L_32)


	//   ....[0]....
.L_32:
        /*0084*/ 	.word	0x000013f0


	//----- nvinfo : EIATTR_MBARRIER_INSTR_OFFSETS
	.align		4
.L_33:
        /*0088*/ 	.byte	0x04, 0x39
        /*008a*/ 	.short	(.L_35 - .L_34)


	//   ....[0]....
.L_34:
        /*008c*/ 	.word	0x00000230
        /*0090*/ 	.word	0x000000ff
        /*0094*/ 	.word	0x00000000
        /*0098*/ 	.short	0x0100
        /*009a*/ 	.byte	0x08
	.zero		1


	//   ....[1]....
        /*009c*/ 	.word	0x00000240
        /*00a0*/ 	.word	0x000000ff
        /*00a4*/ 	.word	0x00000020
        /*00a8*/ 	.short	0x0100
        /*00aa*/ 	.byte	0x08
	.zero		1


	//   ....[2]....
        /*00ac*/ 	.word	0x00000250
        /*00b0*/ 	.word	0x000000ff
        /*00b4*/ 	.word	0x00000008
        /*00b8*/ 	.short	0x0100
        /*00ba*/ 	.byte	0x08
	.zero		1


	//   ....[3]....
        /*00bc*/ 	.word	0x00000260
        /*00c0*/ 	.word	0x000000ff
        /*00c4*/ 	.word	0x00000028
        /*00c8*/ 	.short	0x0100
        /*00ca*/ 	.byte	0x08
	.zero		1


	//   ....[4]....
        /*00cc*/ 	.word	0x00000270
        /*00d0*/ 	.word	0x000000ff
        /*00d4*/ 	.word	0x00000010
        /*00d8*/ 	.short	0x0100
        /*00da*/ 	.byte	0x08
	.zero		1


	//   ....[5]....
        /*00dc*/ 	.word	0x00000280
        /*00e0*/ 	.word	0x000000ff
        /*00e4*/ 	.word	0x00000030
        /*00e8*/ 	.short	0x0100
        /*00ea*/ 	.byte	0x08
	.zero		1


	//   ....[6]....
        /*00ec*/ 	.word	0x00000290
        /*00f0*/ 	.word	0x000000ff
        /*00f4*/ 	.word	0x00000018
        /*00f8*/ 	.short	0x0100
        /*00fa*/ 	.byte	0x08
	.zero		1


	//   ....[7]....
        /*00fc*/ 	.word	0x000002a0
        /*0100*/ 	.word	0x000000ff
        /*0104*/ 	.word	0x00000038
        /*0108*/ 	.short	0x0100
        /*010a*/ 	.byte	0x08
	.zero		1


	//   ....[8]....
        /*010c*/ 	.word	0x000006f0
        /*0110*/ 	.word	0x000000ff
        /*0114*/ 	.word	0x00000050
        /*0118*/ 	.short	0x0100
        /*011a*/ 	.byte	0x06
	.zero		1


	//   ....[9]....
        /*011c*/ 	.word	0x00000780
        /*0120*/ 	.word	0x000000ff
        /*0124*/ 	.word	0x00000058
        /*0128*/ 	.short	0x0100
        /*012a*/ 	.byte	0x06
	.zero		1


	//   ....[10]....
        /*012c*/ 	.word	0x000014c0
        /*0130*/ 	.word	0x00000003
        /*0134*/ 	.word	0x00000000
        /*0138*/ 	.short	0x010a
        /*013a*/ 	.byte	0x3f
	.zero		1


	//   ....[11]....
        /*013c*/ 	.word	0x00001500
        /*0140*/ 	.word	0x00000003
        /*0144*/ 	.word	0x00000000
        /*0148*/ 	.short	0x010a
        /*014a*/ 	.byte	0x3f
	.zero		1


	//   ....[12]....
        /*014c*/ 	.word	0x00001a40
        /*0150*/ 	.word	0x00000005
        /*0154*/ 	.word	0x00000000
        /*0158*/ 	.short	0x010a
        /*015a*/ 	.byte	0x3f
	.zero		1


	//   ....[13]....
        /*015c*/ 	.word	0x00001a80
        /*0160*/ 	.word	0x00000005
        /*0164*/ 	.word	0x00000000
        /*0168*/ 	.short	0x010a
        /*016a*/ 	.byte	0x3f
	.zero		1


	//   ....[14]....
        /*016c*/ 	.word	0x00001e60
        /*0170*/ 	.word	0x00000005
        /*0174*/ 	.word	0x00000000
        /*0178*/ 	.short	0x0101
        /*017a*/ 	.byte	0x3f
	.zero		1


	//   ....[15]....
        /*017c*/ 	.word	0x00002040
        /*0180*/ 	.word	0x00000003
        /*0184*/ 	.word	0x00000000
        /*0188*/ 	.short	0x0101
        /*018a*/ 	.byte	0x3f
	.zero		1


	//   ....[16]....
        /*018c*/ 	.word	0x000066b0
        /*0190*/ 	.word	0x00000014
        /*0194*/ 	.word	0x00000020
        /*0198*/ 	.short	0x010a
        /*019a*/ 	.byte	0x3f
	.zero		1


	//   ....[17]....
        /*019c*/ 	.word	0x00006a70
        /*01a0*/ 	.word	0x00000005
        /*01a4*/ 	.word	0x00000058
        /*01a8*/ 	.short	0x0101
        /*01aa*/ 	.byte	0x3f
	.zero		1


	//   ....[18]....
        /*01ac*/ 	.word	0x00007190
        /*01b0*/ 	.word	0x00000007
        /*01b4*/ 	.word	0x00000000
        /*01b8*/ 	.short	0x010a
        /*01ba*/ 	.byte	0x3f
	.zero		1


	//   ....[19]....
        /*01bc*/ 	.word	0x00007210
        /*01c0*/ 	.word	0x00000008
        /*01c4*/ 	.word	0x00000000
        /*01c8*/ 	.short	0x010a
        /*01ca*/ 	.byte	0x3f
	.zero		1


	//   ....[20]....
        /*01cc*/ 	.word	0x000072a0
        /*01d0*/ 	.word	0x0000000b
        /*01d4*/ 	.word	0x00000000
        /*01d8*/ 	.short	0x010a
        /*01da*/ 	.byte	0x3f
	.zero		1


	//   ....[21]....
        /*01dc*/ 	.word	0x00007330
        /*01e0*/ 	.word	0x00000003
        /*01e4*/ 	.word	0x00000000
        /*01e8*/ 	.short	0x010a
        /*01ea*/ 	.byte	0x3f
	.zero		1


	//   ....[22]....
        /*01ec*/ 	.word	0x00007390
        /*01f0*/ 	.word	0x00000003
        /*01f4*/ 	.word	0x00000000
        /*01f8*/ 	.short	0x010a
        /*01fa*/ 	.byte	0x3f
	.zero		1


	//   ....[23]....
        /*01fc*/ 	.word	0x000073e0
        /*0200*/ 	.word	0x00000005
        /*0204*/ 	.word	0x00000000
        /*0208*/ 	.short	0x010a
        /*020a*/ 	.byte	0x3f
	.zero		1


	//   ....[24]....
        /*020c*/ 	.word	0x000074b0
        /*0210*/ 	.word	0x00000014
        /*0214*/ 	.word	0x00000020
        /*0218*/ 	.short	0x010a
        /*021a*/ 	.byte	0x3f
	.zero		1


	//   ....[25]....
        /*021c*/ 	.word	0x00007580
        /*0220*/ 	.word	0x00000007
        /*0224*/ 	.word	0x00000000
        /*0228*/ 	.short	0x010a
        /*022a*/ 	.byte	0x3f
	.zero		1


	//   ....[26]....
        /*022c*/ 	.word	0x000075d0
        /*0230*/ 	.word	0x00000008
        /*0234*/ 	.word	0x00000000
        /*0238*/ 	.short	0x010a
        /*023a*/ 	.byte	0x3f
	.zero		1


	//   ....[27]....
        /*023c*/ 	.word	0x00007620
        /*0240*/ 	.word	0x0000000b
        /*0244*/ 	.word	0x00000000
        /*0248*/ 	.short	0x010a
        /*024a*/ 	.byte	0x3f
	.zero		1


	//----- nvinfo : EIATTR_NUM_MBARRIERS
	.align		4
.L_35:
        /*024c*/ 	.byte	0x03, 0x38
        /*024e*/ 	.short	0x000a


	//----- nvinfo : EIATTR_EXIT_INSTR_OFFSETS
	.align		4
        /*0250*/ 	.byte	0x04, 0x1c
        /*0252*/ 	.short	(.L_37 - .L_36)


	//   ....[0]....
.L_36:
        /*0254*/ 	.word	0x00000950


	//   ....[1]....
        /*0258*/ 	.word	0x00001160


	//   ....[2]....
        /*025c*/ 	.word	0x00005db0


	//   ....[3]....
        /*0260*/ 	.word	0x00006310


	//   ....[4]....
        /*0264*/ 	.word	0x00007380


	//----- nvinfo : EIATTR_MAX_THREADS
	.align		4
.L_37:
        /*0268*/ 	.byte	0x04, 0x05
        /*026a*/ 	.short	(.L_39 - .L_38)
.L_38:
        /*026c*/ 	.word	0x00000180
        /*0270*/ 	.word	0x00000001
        /*0274*/ 	.word	0x00000001


	//----- nvinfo : EIATTR_CRS_STACK_SIZE
	.align		4
.L_39:
        /*0278*/ 	.byte	0x04, 0x1e
        /*027a*/ 	.short	(.L_41 - .L_40)
.L_40:
        /*027c*/ 	.word	0x00000000


	//----- nvinfo : EIATTR_CBANK_PARAM_SIZE
	.align		4
.L_41:
        /*0280*/ 	.byte	0x03, 0x19
        /*0282*/ 	.short	0x0470


	//----- nvinfo : EIATTR_PARAM_CBANK
	.align		4
        /*0284*/ 	.byte	0x04, 0x0a
        /*0286*/ 	.short	(.L_43 - .L_42)
	.align		4
.L_42:
        /*0288*/ 	.word	index@(.nv.constant0._ZN7cutlass13device_kernelINS_4gemm6kernel13GemmUniversalIN4cute5tupleIJiiiiEEENS1_10collective13CollectiveMmaINS1_34MainloopSm90TmaGmmaWarpSpecializedILi4ENS5_IJNS4_1CILi2EEENSA_ILi1EEESC_EEENS1_35KernelTmaWarpSpecializedCooperativeEEENS5_IJNSA_ILi256EEENSA_ILi64EEENSA_ILi128EEEEEEaNS5_IJlSC_lEEEaSK_NS4_8TiledMMAINS4_8MMA_AtomIJNS4_4SM904GMMA26MMA_64x64x32_S32S8S8_SS_TNEEEENS4_6LayoutISD_NS5_IJSC_NSA_ILi0EEESS_EEEEENS5_IJNS4_10UnderscoreESV_SV_EEEEENS4_13SM90_TMA_LOADENS4_14ComposedLayoutINS4_7SwizzleILi3ELi4ELi3EEENS4_18smem_ptr_flag_bitsILi8EEENSR_INS5_IJNSA_ILi8EEESI_EEENS5_IJSI_SC_EEEEEEEvNS4_8identityENS4_23SM90_TMA_LOAD_MULTICASTES18_vS19_EENS_8epilogue10collective6detail29Sm90TmaWarpSpecializedAdapterINS1D_15DefaultEpilogueIaSK_SK_NS1C_6thread17LinearCombinationIaLi1EiiLNS1H_9ScaleType4KindE0ELNS_15FloatRoundStyleE2EaEENS1_15EpilogueDefaultEEEEEvvEEEEvNT_6ParamsE)
        /*028c*/ 	.short	0x0210
        /*028e*/ 	.short	0x0470


	//----- nvinfo : EIATTR_SW_WAR
	.align		4
.L_43:
        /*0290*/ 	.byte	0x04, 0x36
        /*0292*/ 	.short	(.L_45 - .L_44)
.L_44:
        /*0294*/ 	.word	0x00000008
.L_45:


//--------------------- .nv.callgraph             --------------------------
	.section	.nv.callgraph,"",@"SHT_CUDA_CALLGRAPH"
	.align	4
	.sectionentsize	8
	.align		4
        /*0000*/ 	.word	0x00000000
	.align		4
        /*0004*/ 	.word	0xffffffff
	.align		4
        /*0008*/ 	.word	index@(_ZN7cutlass13device_kernelINS_4gemm6kernel13GemmUniversalIN4cute5tupleIJiiiiEEENS1_10collective13CollectiveMmaINS1_34MainloopSm90TmaGmmaWarpSpecializedILi4ENS5_IJNS4_1CILi2EEENSA_ILi1EEESC_EEENS1_35KernelTmaWarpSpecializedCooperativeEEENS5_IJNSA_ILi256EEENSA_ILi64EEENSA_ILi128EEEEEEaNS5_IJlSC_lEEEaSK_NS4_8TiledMMAINS4_8MMA_AtomIJNS4_4SM904GMMA26MMA_64x64x32_S32S8S8_SS_TNEEEENS4_6LayoutISD_NS5_IJSC_NSA_ILi0EEESS_EEEEENS5_IJNS4_10UnderscoreESV_SV_EEEEENS4_13SM90_TMA_LOADENS4_14ComposedLayoutINS4_7SwizzleILi3ELi4ELi3EEENS4_18smem_ptr_flag_bitsILi8EEENSR_INS5_IJNSA_ILi8EEESI_EEENS5_IJSI_SC_EEEEEEEvNS4_8identityENS4_23SM90_TMA_LOAD_MULTICASTES18_vS19_EENS_8epilogue10collective6detail29Sm90TmaWarpSpecializedAdapterINS1D_15DefaultEpilogueIaSK_SK_NS1C_6thread17LinearCombinationIaLi1EiiLNS1H_9ScaleType4KindE0ELNS_15FloatRoundStyleE2EaEENS1_15EpilogueDefaultEEEEEvvEEEEvNT_6ParamsE)
	.align		4
        /*000c*/ 	.word	index@(__assertfail)
	.align		4
        /*0010*/ 	.word	0x00000000
	.align		4
        /*0014*/ 	.word	0xfffffffe
	.align		4
        /*0018*/ 	.word	0x00000000
	.align		4
        /*001c*/ 	.word	0xfffffffd
	.align		4
        /*0020*/ 	.word	0x00000000
	.align		4
        /*0024*/ 	.word	0xfffffffc


//--------------------- .nv.constant4             --------------------------
	.section	.nv.constant4,"a",@progbits
	.align	8
	.align		8
.nv.constant4:
        /*0000*/ 	.dword	__assertfail
	.align		8
        /*0008*/ 	.dword	__unnamed_1
	.align		8
        /*0010*/ 	.dword	_ZN39_INTERNAL_a0a89ee1_4_k_cu_09374cd0_72294cuda3std3__45__cpo5beginE
	.align		8
        /*0018*/ 	.dword	_ZN39_INTERNAL_a0a89ee1_4_k_cu_09374cd0_72294cuda3std3__45__cpo3endE
	.align		8
        /*0020*/ 	.dword	_ZN39_INTERNAL_a0a89ee1_4_k_cu_09374cd0_72294cuda3std3__45__cpo6cbeginE
	.align		8
        /*0028*/ 	.dword	_ZN39_INTERNAL_a0a89ee1_4_k_cu_09374cd0_72294cuda3std3__45__cpo4cendE
	.align		8
        /*0030*/ 	.dword	_ZN39_INTERNAL_a0a89ee1_4_k_cu_09374cd0_72294cuda3std3__441_GLOBAL__N__a0a89ee1_4_k_cu_09374cd0_72296ignoreE
	.align		8
        /*0038*/ 	.dword	_ZN39_INTERNAL_a0a89ee1_4_k_cu_09374cd0_72294cuda3std3__419piecewise_constructE
	.align		8
        /*0040*/ 	.dword	_ZN39_INTERNAL_a0a89ee1_4_k_cu_09374cd0_72294cuda3std3__48in_placeE
	.align		8
        /*0048*/ 	.dword	_ZN39_INTERNAL_a0a89ee1_4_k_cu_09374cd0_72294cuda3std6ranges3__45__cpo4swapE
	.align		8
        /*0050*/ 	.dword	_ZN39_INTERNAL_a0a89ee1_4_k_cu_09374cd0_72294cuda3std6ranges3__45__cpo9iter_moveE
	.align		8
        /*0058*/ 	.dword	_ZN39_INTERNAL_a0a89ee1_4_k_cu_09374cd0_72294cute7productE
	.align		8
        /*0060*/ 	.dword	_ZN39_INTERNAL_a0a89ee1_4_k_cu_09374cd0_72294cute1_E
	.align		8
        /*0068*/ 	.dword	$str$22
	.align		8
        /*0070*/ 	.dword	$str$23


//--------------------- .text._ZN7cutlass13device_kernelINS_4gemm6kernel13GemmUniversalIN4cute5tupleIJiiiiEEENS1_10collective13CollectiveMmaINS1_34MainloopSm90TmaGmmaWarpSpecializedILi4ENS5_IJNS4_1CILi2EEENSA_ILi1EEESC_EEENS1_35KernelTmaWarpSpecializedCooperativeEEENS5_IJNSA_ILi256EEENSA_ILi64EEENSA_ILi128EEEEEEaNS5_IJlSC_lEEEaSK_NS4_8TiledMMAINS4_8MMA_AtomIJNS4_4SM904GMMA26MMA_64x64x32_S32S8S8_SS_TNEEEENS4_6LayoutISD_NS5_IJSC_NSA_ILi0EEESS_EEEEENS5_IJNS4_10UnderscoreESV_SV_EEEEENS4_13SM90_TMA_LOADENS4_14ComposedLayoutINS4_7SwizzleILi3ELi4ELi3EEENS4_18smem_ptr_flag_bitsILi8EEENSR_INS5_IJNSA_ILi8EEESI_EEENS5_IJSI_SC_EEEEEEEvNS4_8identityENS4_23SM90_TMA_LOAD_MULTICASTES18_vS19_EENS_8epilogue10collective6detail29Sm90TmaWarpSpecializedAdapterINS1D_15DefaultEpilogueIaSK_SK_NS1C_6thread17LinearCombinationIaLi1EiiLNS1H_9ScaleType4KindE0ELNS_15FloatRoundStyleE2EaEENS1_15EpilogueDefaultEEEEEvvEEEEvNT_6ParamsE --------------------------
	.section	.text._ZN7cutlass13device_kernelINS_4gemm6kernel13GemmUniversalIN4cute5tupleIJiiiiEEENS1_10collective13CollectiveMmaINS1_34MainloopSm90TmaGmmaWarpSpecializedILi4ENS5_IJNS4_1CILi2EEENSA_ILi1EEESC_EEENS1_35KernelTmaWarpSpecializedCooperativeEEENS5_IJNSA_ILi256EEENSA_ILi64EEENSA_ILi128EEEEEEaNS5_IJlSC_lEEEaSK_NS4_8TiledMMAINS4_8MMA_AtomIJNS4_4SM904GMMA26MMA_64x64x32_S32S8S8_SS_TNEEEENS4_6LayoutISD_NS5_IJSC_NSA_ILi0EEESS_EEEEENS5_IJNS4_10UnderscoreESV_SV_EEEEENS4_13SM90_TMA_LOADENS4_14ComposedLayoutINS4_7SwizzleILi3ELi4ELi3EEENS4_18smem_ptr_flag_bitsILi8EEENSR_INS5_IJNSA_ILi8EEESI_EEENS5_IJSI_SC_EEEEEEEvNS4_8identityENS4_23SM90_TMA_LOAD_MULTICASTES18_vS19_EENS_8epilogue10collective6detail29Sm90TmaWarpSpecializedAdapterINS1D_15DefaultEpilogueIaSK_SK_NS1C_6thread17LinearCombinationIaLi1EiiLNS1H_9ScaleType4KindE0ELNS_15FloatRoundStyleE2EaEENS1_15EpilogueDefaultEEEEEvvEEEEvNT_6ParamsE,"ax",@progbits
	.align	128
.text._ZN7cutlass13device_kernelINS_4gemm6kernel13GemmUniversalIN4cute5tupleIJiiiiEEENS1_10collective13CollectiveMmaINS1_34MainloopSm90TmaGmmaWarpSpecializedILi4ENS5_IJNS4_1CILi2EEENSA_ILi1EEESC_EEENS1_35KernelTmaWarpSpecializedCooperativeEEENS5_IJNSA_ILi256EEENSA_ILi64EEENSA_ILi128EEEEEEaNS5_IJlSC_lEEEaSK_NS4_8TiledMMAINS4_8MMA_AtomIJNS4_4SM904GMMA26MMA_64x64x32_S32S8S8_SS_TNEEEENS4_6LayoutISD_NS5_IJSC_NSA_ILi0EEESS_EEEEENS5_IJNS4_10UnderscoreESV_SV_EEEEENS4_13SM90_TMA_LOADENS4_14ComposedLayoutINS4_7SwizzleILi3ELi4ELi3EEENS4_18smem_ptr_flag_bitsILi8EEENSR_INS5_IJNSA_ILi8EEESI_EEENS5_IJSI_SC_EEEEEEEvNS4_8identityENS4_23SM90_TMA_LOAD_MULTICASTES18_vS19_EENS_8epilogue10collective6detail29Sm90TmaWarpSpecializedAdapterINS1D_15DefaultEpilogueIaSK_SK_NS1C_6thread17LinearCombinationIaLi1EiiLNS1H_9ScaleType4KindE0ELNS_15FloatRoundStyleE2EaEENS1_15EpilogueDefaultEEEEEvvEEEEvNT_6ParamsE:
        .type           _ZN7cutlass13device_kernelINS_4gemm6kernel13GemmUniversalIN4cute5tupleIJiiiiEEENS1_10collective13CollectiveMmaINS1_34MainloopSm90TmaGmmaWarpSpecializedILi4ENS5_IJNS4_1CILi2EEENSA_ILi1EEESC_EEENS1_35KernelTmaWarpSpecializedCooperativeEEENS5_IJNSA_ILi256EEENSA_ILi64EEENSA_ILi128EEEEEEaNS5_IJlSC_lEEEaSK_NS4_8TiledMMAINS4_8MMA_AtomIJNS4_4SM904GMMA26MMA_64x64x32_S32S8S8_SS_TNEEEENS4_6LayoutISD_NS5_IJSC_NSA_ILi0EEESS_EEEEENS5_IJNS4_10UnderscoreESV_SV_EEEEENS4_13SM90_TMA_LOADENS4_14ComposedLayoutINS4_7SwizzleILi3ELi4ELi3EEENS4_18smem_ptr_flag_bitsILi8EEENSR_INS5_IJNSA_ILi8EEESI_EEENS5_IJSI_SC_EEEEEEEvNS4_8identityENS4_23SM90_TMA_LOAD_MULTICASTES18_vS19_EENS_8epilogue10collective6detail29Sm90TmaWarpSpecializedAdapterINS1D_15DefaultEpilogueIaSK_SK_NS1C_6thread17LinearCombinationIaLi1EiiLNS1H_9ScaleType4KindE0ELNS_15FloatRoundStyleE2EaEENS1_15EpilogueDefaultEEEEEvvEEEEvNT_6ParamsE,@function
        .size           _ZN7cutlass13device_kernelINS_4gemm6kernel13GemmUniversalIN4cute5tupleIJiiiiEEENS1_10collective13CollectiveMmaINS1_34MainloopSm90TmaGmmaWarpSpecializedILi4ENS5_IJNS4_1CILi2EEENSA_ILi1EEESC_EEENS1_35KernelTmaWarpSpecializedCooperativeEEENS5_IJNSA_ILi256EEENSA_ILi64EEENSA_ILi128EEEEEEaNS5_IJlSC_lEEEaSK_NS4_8TiledMMAINS4_8MMA_AtomIJNS4_4SM904GMMA26MMA_64x64x32_S32S8S8_SS_TNEEEENS4_6LayoutISD_NS5_IJSC_NSA_ILi0EEESS_EEEEENS5_IJNS4_10UnderscoreESV_SV_EEEEENS4_13SM90_TMA_LOADENS4_14ComposedLayoutINS4_7SwizzleILi3ELi4ELi3EEENS4_18smem_ptr_flag_bitsILi8EEENSR_INS5_IJNSA_ILi8EEESI_EEENS5_IJSI_SC_EEEEEEEvNS4_8identityENS4_23SM90_TMA_LOAD_MULTICASTES18_vS19_EENS_8epilogue10collective6detail29Sm90TmaWarpSpecializedAdapterINS1D_15DefaultEpilogueIaSK_SK_NS1C_6thread17LinearCombinationIaLi1EiiLNS1H_9ScaleType4KindE0ELNS_15FloatRoundStyleE2EaEENS1_15EpilogueDefaultEEEEEvvEEEEvNT_6ParamsE,(.L_x_201 - _ZN7cutlass13device_kernelINS_4gemm6kernel13GemmUniversalIN4cute5tupleIJiiiiEEENS1_10collective13CollectiveMmaINS1_34MainloopSm90TmaGmmaWarpSpecializedILi4ENS5_IJNS4_1CILi2EEENSA_ILi1EEESC_EEENS1_35KernelTmaWarpSpecializedCooperativeEEENS5_IJNSA_ILi256EEENSA_ILi64EEENSA_ILi128EEEEEEaNS5_IJlSC_lEEEaSK_NS4_8TiledMMAINS4_8MMA_AtomIJNS4_4SM904GMMA26MMA_64x64x32_S32S8S8_SS_TNEEEENS4_6LayoutISD_NS5_IJSC_NSA_ILi0EEESS_EEEEENS5_IJNS4_10UnderscoreESV_SV_EEEEENS4_13SM90_TMA_LOADENS4_14ComposedLayoutINS4_7SwizzleILi3ELi4ELi3EEENS4_18smem_ptr_flag_bitsILi8EEENSR_INS5_IJNSA_ILi8EEESI_EEENS5_IJSI_SC_EEEEEEEvNS4_8identityENS4_23SM90_TMA_LOAD_MULTICASTES18_vS19_EENS_8epilogue10collective6detail29Sm90TmaWarpSpecializedAdapterINS1D_15DefaultEpilogueIaSK_SK_NS1C_6thread17LinearCombinationIaLi1EiiLNS1H_9ScaleType4KindE0ELNS_15FloatRoundStyleE2EaEENS1_15EpilogueDefaultEEEEEvvEEEEvNT_6ParamsE)
        .other          _ZN7cutlass13device_kernelINS_4gemm6kernel13GemmUniversalIN4cute5tupleIJiiiiEEENS1_10collective13CollectiveMmaINS1_34MainloopSm90TmaGmmaWarpSpecializedILi4ENS5_IJNS4_1CILi2EEENSA_ILi1EEESC_EEENS1_35KernelTmaWarpSpecializedCooperativeEEENS5_IJNSA_ILi256EEENSA_ILi64EEENSA_ILi128EEEEEEaNS5_IJlSC_lEEEaSK_NS4_8TiledMMAINS4_8MMA_AtomIJNS4_4SM904GMMA26MMA_64x64x32_S32S8S8_SS_TNEEEENS4_6LayoutISD_NS5_IJSC_NSA_ILi0EEESS_EEEEENS5_IJNS4_10UnderscoreESV_SV_EEEEENS4_13SM90_TMA_LOADENS4_14ComposedLayoutINS4_7SwizzleILi3ELi4ELi3EEENS4_18smem_ptr_flag_bitsILi8EEENSR_INS5_IJNSA_ILi8EEESI_EEENS5_IJSI_SC_EEEEEEEvNS4_8identityENS4_23SM90_TMA_LOAD_MULTICASTES18_vS19_EENS_8epilogue10collective6detail29Sm90TmaWarpSpecializedAdapterINS1D_15DefaultEpilogueIaSK_SK_NS1C_6thread17LinearCombinationIaLi1EiiLNS1H_9ScaleType4KindE0ELNS_15FloatRoundStyleE2EaEENS1_15EpilogueDefaultEEEEEvvEEEEvNT_6ParamsE,@"STO_CUDA_ENTRY STV_DEFAULT"
_ZN7cutlass13device_kernelINS_4gemm6kernel13GemmUniversalIN4cute5tupleIJiiiiEEENS1_10collective13CollectiveMmaINS1_34MainloopSm90TmaGmmaWarpSpecializedILi4ENS5_IJNS4_1CILi2EEENSA_ILi1EEESC_EEENS1_35KernelTmaWarpSpecializedCooperativeEEENS5_IJNSA_ILi256EEENSA_ILi64EEENSA_ILi128EEEEEEaNS5_IJlSC_lEEEaSK_NS4_8TiledMMAINS4_8MMA_AtomIJNS4_4SM904GMMA26MMA_64x64x32_S32S8S8_SS_TNEEEENS4_6LayoutISD_NS5_IJSC_NSA_ILi0EEESS_EEEEENS5_IJNS4_10UnderscoreESV_SV_EEEEENS4_13SM90_TMA_LOADENS4_14ComposedLayoutINS4_7SwizzleILi3ELi4ELi3EEENS4_18smem_ptr_flag_bitsILi8EEENSR_INS5_IJNSA_ILi8EEESI_EEENS5_IJSI_SC_EEEEEEEvNS4_8identityENS4_23SM90_TMA_LOAD_MULTICASTES18_vS19_EENS_8epilogue10collective6detail29Sm90TmaWarpSpecializedAdapterINS1D_15DefaultEpilogueIaSK_SK_NS1C_6thread17LinearCombinationIaLi1EiiLNS1H_9ScaleType4KindE0ELNS_15FloatRoundStyleE2EaEENS1_15EpilogueDefaultEEEEEvvEEEEvNT_6ParamsE:
[----:B------:R-:W0:Y:S01]  /*0000*/  LDC R1, c[0x0][0x28] ;  /* 0x00000a00ff017b82 */ /* 0x000e220000000800 */
[----:B------:R-:W1:Y:S01]  /*0010*/  S2R R18, SR_TID.X ;  /* 0x0000000000127919 */ /* 0x000e620000002100 */
[----:B------:R-:W-:Y:S01]  /*0020*/  ELECT P0, URZ, PT ;  /* 0x00000000003f782f */ /* 0x000fe20003800000 */
[----:B------:R-:W-:Y:S01]  /*0030*/  BSSY B0, `(.L_x_0) ;  /* 0x000000f000007945 */ /* 0x000fe20003800000 */
[--C-:B-1----:R-:W-:Y:S02]  /*0040*/  SHF.R.U32.HI R0, RZ, 0x5, R18.reuse ;  /* 0x00000005ff007819 */ /* 0x102fe40000011612 */
[----:B------:R-:W-:-:S03]  /*0050*/  SHF.R.U32.HI R3, RZ, 0x7, R18 ;  /* 0x00000007ff037819 */ /* 0x000fc60000011612 */
[----:B------:R-:W1:Y:S04]  /*0060*/  SHFL.IDX PT, R2, R0, RZ, 0x1f ;  /* 0x00001fff00027589 */ /* 0x000e6800000e0000 */
[----:B------:R2:W3:Y:S01]  /*0070*/  SHFL.IDX PT, R5, R3, RZ, 0x1f ;  /* 0x00001fff03057589 */ /* 0x0004e200000e0000 */
[----:B-1----:R-:W-:-:S13]  /*0080*/  ISETP.NE.OR P0, PT, R2, RZ, !P0 ;  /* 0x000000ff0200720c */ /* 0x002fda0004705670 */
[----:B0-23--:R-:W-:Y:S05]  /*0090*/  @P0 BRA `(.L_x_1) ;  /* 0x0000000000200947 */ /* 0x00dfea0003800000 */
[----:B------:R-:W-:Y:S02]  /*00a0*/  ULDC.64 UR4, c[0x0][0x198] ;  /* 0x0000660000047ab9 */ /* 0x000fe40000000a00 */
[----:B------:R-:W-:Y:S02]  /*00b0*/  UIADD3 UR6, UP0, UR4, 0xf0, URZ ;  /* 0x000000f004067890 */ /* 0x000fe4000ff1e03f */
[----:B------:R-:W-:Y:S02]  /*00c0*/  UIADD3 UR4, UP1, UR4, 0x1f0, URZ ;  /* 0x000001f004047890 */ /* 0x000fe4000ff3e03f */
[----:B------:R-:W-:Y:S02]  /*00d0*/  UIADD3.X UR7, URZ, UR5, URZ, UP0, !UPT ;  /* 0x000000053f077290 */ /* 0x000fe400087fe43f */
[----:B------:R-:W-:-:S07]  /*00e0*/  UIADD3.X UR5, URZ, UR5, URZ, UP1, !UPT ;  /* 0x000000053f057290 */ /* 0x000fce0008ffe43f */
[----:B------:R0:W-:Y:S02]  /*00f0*/  UTMACCTL.PF [UR6] ;  /* 0x00000000060079b9 */ /* 0x0001e40008040000 */
[----:B------:R0:W-:Y:S02]  /*0100*/  UTMACCTL.PF [UR4] ;  /* 0x00000000040079b9 */ /* 0x0001e40008040000 */
[----:B0-----:R-:W-:Y:S01]  /*0110*/  NOP ;  /* 0x0000000000007918 */ /* 0x001fe20000000000 */
.L_x_1:
[----:B------:R-:W-:Y:S05]  /*0120*/  BSYNC B0 ;  /* 0x0000000000007941 */ /* 0x000fea0003800000 */
.L_x_0:
[----:B------:R-:W0:Y:S02]  /*0130*/  SHFL.IDX PT, R3, R0, RZ, 0x1f ;  /* 0x00001fff00037589 */ /* 0x000e2400000e0000 */
[----:B0-----:R-:W-:-:S13]  /*0140*/  ISETP.NE.AND P0, PT, R3, RZ, PT ;  /* 0x000000ff0300720c */ /* 0x001fda0003f05270 */
[----:B------:R-:W-:Y:S05]  /*0150*/  @P0 BRA `(.L_x_2) ;  /* 0x0000000000580947 */ /* 0x000fea0003800000 */
[----:B------:R-:W0:Y:S01]  /*0160*/  S2UR UR8, SR_CgaCtaId ;  /* 0x00000000000879c3 */ /* 0x000e220000008800 */
[----:B------:R-:W-:Y:S01]  /*0170*/  UMOV UR4, 0x400 ;  /* 0x0000040000047882 */ /* 0x000fe20000000000 */
[----:B------:R-:W-:Y:S01]  /*0180*/  UMOV UR5, 0x1 ;  /* 0x0000000100057882 */ /* 0x000fe20000000000 */
[----:B------:R-:W-:Y:S01]  /*0190*/  UMOV UR6, 0x4 ;  /* 0x0000000400067882 */ /* 0x000fe20000000000 */
[----:B------:R-:W-:Y:S01]  /*01a0*/  ELECT P0, URZ, PT ;  /* 0x00000000003f782f */ /* 0x000fe20003800000 */
[----:B------:R-:W-:-:S04]  /*01b0*/  UIADD3 UR6, -UR6, 0x100000, URZ ;  /* 0x0010000006067890 */ /* 0x000fc8000fffe13f */
[----:B------:R-:W-:Y:S02]  /*01c0*/  USHF.L.U32 UR7, UR6, 0xb, URZ ;  /* 0x0000000b06077899 */ /* 0x000fe4000800063f */
[----:B------:R-:W-:Y:S02]  /*01d0*/  USHF.L.U32 UR6, UR6, 0x1, URZ ;  /* 0x0000000106067899 */ /* 0x000fe4000800063f */
[----:B0-----:R-:W-:Y:S02]  /*01e0*/  ULEA UR8, UR8, UR4, 0x18 ;  /* 0x0000000408087291 */ /* 0x001fe4000f8ec03f */
[----:B------:R-:W-:-:S04]  /*01f0*/  UIADD3 UR4, -UR5, 0x100000, URZ ;  /* 0x0010000005047890 */ /* 0x000fc8000fffe13f */
[----:B------:R-:W-:Y:S02]  /*0200*/  USHF.L.U32 UR5, UR4, 0xb, URZ ;  /* 0x0000000b04057899 */ /* 0x000fe4000800063f */
[----:B------:R-:W-:Y:S01]  /*0210*/  USHF.L.U32 UR4, UR4, 0x1, URZ ;  /* 0x0000000104047899 */ /* 0x000fe2000800063f */
[----:B------:R-:W0:Y:S11]  /*0220*/  FENCE.VIEW.ASYNC.S ;  /* 0x00000000000073c6 */ /* 0x000e360000000000 */
[----:B0-----:R0:W1:Y:S01]  /*0230*/  SYNCS.EXCH.64 URZ, [UR8], UR4 ;  /* 0x00000004083f75b2 */ /* 0x0010620008000100 */
[----:B------:R0:W2:Y:S01]  /*0240*/  SYNCS.EXCH.64 URZ, [UR8+0x20], UR6 ;  /* 0x00002006083f75b2 */ /* 0x0000a20008000100 */
[----:B------:R0:W3:Y:S01]  /*0250*/  SYNCS.EXCH.64 URZ, [UR8+0x8], UR4 ;  /* 0x00000804083f75b2 */ /* 0x0000e20008000100 */
[----:B------:R0:W4:Y:S01]  /*0260*/  SYNCS.EXCH.64 URZ, [UR8+0x28], UR6 ;  /* 0x00002806083f75b2 */ /* 0x0001220008000100 */
[----:B------:R0:W0:Y:S01]  /*0270*/  SYNCS.EXCH.64 URZ, [UR8+0x10], UR4 ;  /* 0x00001004083f75b2 */ /* 0x0000220008000100 */
[----:B------:R0:W0:Y:S01]  /*0280*/  SYNCS.EXCH.64 URZ, [UR8+0x30], UR6 ;  /* 0x00003006083f75b2 */ /* 0x0000220008000100 */
[----:B------:R0:W0:Y:S01]  /*0290*/  SYNCS.EXCH.64 URZ, [UR8+0x18], UR4 ;  /* 0x00001804083f75b2 */ /* 0x0000220008000100 */
[----:B------:R0:W0:Y:S01]  /*02a0*/  SYNCS.EXCH.64 URZ, [UR8+0x38], UR6 ;  /* 0x00003806083f75b2 */ /* 0x0000220008000100 */
[----:B------:R-:W-:Y:S01]  /*02b0*/  NOP ;  /* 0x0000000000007918 */ /* 0x000fe20000000000 */
.L_x_2:
[----:B------:R-:W-:Y:S01]  /*02c0*/  SHF.R.S32.HI R7, RZ, 0x1f, R18 ;  /* 0x0000001fff077819 */ /* 0x000fe20000011412 */
[----:B------:R-:W5:Y:S01]  /*02d0*/  SHFL.IDX PT, R0, R0, RZ, 0x1f ;  /* 0x00001fff00007589 */ /* 0x000f6200000e0000 */
[----:B0-----:R-:W0:Y:S01]  /*02e0*/  S2UR UR8, SR_CTAID.X ;  /* 0x00000000000879c3 */ /* 0x001e220000002500 */
[----:B------:R-:W-:Y:S02]  /*02f0*/  ELECT P0, URZ, PT ;  /* 0x00000000003f782f */ /* 0x000fe40003800000 */
[----:B------:R-:W-:Y:S01]  /*0300*/  LEA.HI R7, R7, R18, RZ, 0x7 ;  /* 0x0000001207077211 */ /* 0x000fe200078f38ff */
[----:B------:R-:W1:Y:S01]  /*0310*/  S2R R4, SR_CTAID.Y ;  /* 0x0000000000047919 */ /* 0x000e620000002600 */
[----:B------:R-:W-:Y:S01]  /*0320*/  SHF.R.S32.HI R8, RZ, 0x1f, R3 ;  /* 0x0000001fff087819 */ /* 0x000fe20000011403 */
[----:B------:R-:W-:Y:S01]  /*0330*/  ULDC UR4, c[0x0][0x150] ;  /* 0x0000540000047ab9 */ /* 0x000fe20000000800 */
[----:B------:R-:W-:Y:S01]  /*0340*/  LOP3.LUT R7, R7, 0xffffff80, RZ, 0xc0, !PT ;  /* 0xffffff8007077812 */ /* 0x000fe200078ec0ff */
[----:B------:R-:W-:Y:S01]  /*0350*/  NOP ;  /* 0x0000000000007918 */ /* 0x000fe20000000000 */
[----:B------:R-:W-:Y:S01]  /*0360*/  LEA.HI R8, R8, R3, RZ, 0x2 ;  /* 0x0000000308087211 */ /* 0x000fe200078f10ff */
[----:B------:R-:W2:Y:S01]  /*0370*/  LDC R10, c[0x0][0x144] ;  /* 0x00005100ff0a7b82 */ /* 0x000ea20000000800 */
[----:B------:R-:W-:Y:S01]  /*0380*/  NOP ;  /* 0x0000000000007918 */ /* 0x000fe20000000000 */
[----:B------:R-:W-:Y:S01]  /*0390*/  IMAD.IADD R6, R18, 0x1, -R7 ;  /* 0x0000000112067824 */ /* 0x000fe200078e0a07 */
[----:B------:R-:W-:Y:S01]  /*03a0*/  LOP3.LUT R8, R8, 0x3ffffffc, RZ, 0xc0, !PT ;  /* 0x3ffffffc08087812 */ /* 0x000fe200078ec0ff */
[----:B------:R-:W-:Y:S01]  /*03b0*/  IMAD.MOV.U32 R23, RZ, RZ, 0x1 ;  /* 0x00000001ff177424 */ /* 0x000fe200078e00ff */
[----:B------:R-:W-:-:S02]  /*03c0*/  ISETP.NE.AND P3, PT, R5, RZ, PT ;  /* 0x000000ff0500720c */ /* 0x000fc40003f65270 */
[----:B------:R-:W-:Y:S01]  /*03d0*/  SHF.R.S32.HI R7, RZ, 0x1f, R6 ;  /* 0x0000001fff077819 */ /* 0x000fe20000011406 */
[----:B------:R-:W-:Y:S01]  /*03e0*/  IMAD.IADD R8, R3, 0x1, -R8 ;  /* 0x0000000103087824 */ /* 0x000fe200078e0a08 */
[----:B------:R-:W3:Y:S02]  /*03f0*/  LDC R13, c[0x0][0x140] ;  /* 0x00005000ff0d7b82 */ /* 0x000ee40000000800 */
[----:B------:R-:W-:Y:S02]  /*0400*/  LEA.HI R7, R7, R6, RZ, 0x3 ;  /* 0x0000000607077211 */ /* 0x000fe400078f18ff */
[----:B-----5:R-:W-:Y:S02]  /*0410*/  ISETP.NE.OR P0, PT, R0, RZ, !P0 ;  /* 0x000000ff0000720c */ /* 0x020fe40004705670 */
[--C-:B------:R-:W-:Y:S02]  /*0420*/  SHF.R.S32.HI R0, RZ, 0x3, R7.reuse ;  /* 0x00000003ff007819 */ /* 0x100fe40000011407 */
[----:B------:R-:W-:-:S02]  /*0430*/  SHF.R.S32.HI R7, RZ, 0x1f, R7 ;  /* 0x0000001fff077819 */ /* 0x000fc40000011407 */
[----:B0-----:R-:W-:Y:S02]  /*0440*/  I2FP.F32.U32 R9, UR8 ;  /* 0x0000000800097c45 */ /* 0x001fe40008201000 */
[----:B------:R-:W-:-:S03]  /*0450*/  LEA.HI R7, R7, R0, RZ, 0x2 ;  /* 0x0000000007077211 */ /* 0x000fc600078f10ff */
[----:B------:R-:W-:Y:S01]  /*0460*/  FMUL R9, R9, UR4 ;  /* 0x0000000409097c20 */ /* 0x000fe20008400000 */
[----:B------:R-:W-:Y:S01]  /*0470*/  LOP3.LUT R7, R7, 0xfffffffc, RZ, 0xc0, !PT ;  /* 0xfffffffc07077812 */ /* 0x000fe200078ec0ff */
[----:B------:R-:W-:Y:S01]  /*0480*/  VOTEU.ALL UP0, P0 ;  /* 0x00000000003f7886 */ /* 0x000fe20000000000 */
[----:B-1----:R-:W-:Y:S01]  /*0490*/  I2FP.F32.U32 R3, R4 ;  /* 0x0000000400037245 */ /* 0x002fe20000201000 */
[----:B------:R-:W-:Y:S01]  /*04a0*/  ULDC UR4, c[0x0][0x154] ;  /* 0x0000550000047ab9 */ /* 0x000fe20000000800 */
[----:B------:R-:W-:Y:S01]  /*04b0*/  VOTEU.ALL UP1, P0 ;  /* 0x00000000003f7886 */ /* 0x000fe20000020000 */
[----:B------:R-:W0:Y:S01]  /*04c0*/  F2I.U32.TRUNC.NTZ R9, R9 ;  /* 0x0000000900097305 */ /* 0x000e22000020f000 */
[----:B------:R-:W-:Y:S01]  /*04d0*/  IMAD.IADD R7, R0, 0x1, -R7 ;  /* 0x0000000100077824 */ /* 0x000fe200078e0a07 */
[----:B------:R-:W1:Y:S01]  /*04e0*/  @!UP0 S2UR UR7, SR_CgaCtaId ;  /* 0x00000000000789c3 */ /* 0x000e620000008800 */
[----:B------:R-:W-:Y:S01]  /*04f0*/  FMUL R12, R3, UR4 ;  /* 0x00000004030c7c20 */ /* 0x000fe20008400000 */
[----:B------:R-:W-:Y:S01]  /*0500*/  UMOV UR4, 0x20 ;  /* 0x0000002000047882 */ /* 0x000fe20000000000 */
[----:B------:R-:W-:Y:S01]  /*0510*/  IMAD R8, R8, 0x4, R7 ;  /* 0x0000000408087824 */ /* 0x000fe200078e0207 */
[----:B------:R-:W-:Y:S01]  /*0520*/  @!UP0 UMOV UR6, 0x400 ;  /* 0x0000040000068882 */ /* 0x000fe20000000000 */
[----:B------:R-:W-:-:S04]  /*0530*/  @!UP0 UIADD3 UR4, -UR4, 0x100000, URZ ;  /* 0x0010000004048890 */ /* 0x000fc8000fffe13f */
[----:B------:R-:W-:Y:S02]  /*0540*/  @!UP0 USHF.L.U32 UR5, UR4, 0xb, URZ ;  /* 0x0000000b04058899 */ /* 0x000fe4000800063f */
[----:B------:R-:W-:Y:S01]  /*0550*/  @!UP0 USHF.L.U32 UR4, UR4, 0x1, URZ ;  /* 0x0000000104048899 */ /* 0x000fe2000800063f */
[----:B---3--:R-:W-:Y:S01]  /*0560*/  ISETP.EQ.U32.AND P2, PT, R13, 0x1, PT ;  /* 0x000000010d00780c */ /* 0x008fe20003f42070 */
[----:B------:R-:W3:Y:S01]  /*0570*/  F2I.U32.TRUNC.NTZ R12, R12 ;  /* 0x0000000c000c7305 */ /* 0x000ee2000020f000 */
[----:B------:R-:W-:Y:S01]  /*0580*/  LEA.HI R0, R8, R8, RZ, 0x1 ;  /* 0x0000000808007211 */ /* 0x000fe200078f08ff */
[----:B------:R-:W5:Y:S03]  /*0590*/  LDC R7, c[0x0][0x148] ;  /* 0x00005200ff077b82 */ /* 0x000f660000000800 */
[----:B------:R-:W-:Y:S01]  /*05a0*/  LOP3.LUT R11, R0, 0xfffffffe, RZ, 0xc0, !PT ;  /* 0xfffffffe000b7812 */ /* 0x000fe200078ec0ff */
[----:B0-----:R-:W-:Y:S01]  /*05b0*/  IMAD.MOV R15, RZ, RZ, -R9 ;  /* 0x000000ffff0f7224 */ /* 0x001fe200078e0a09 */
[----:B------:R-:W-:-:S03]  /*05c0*/  SHF.R.S32.HI R9, RZ, 0x1f, R2 ;  /* 0x0000001fff097819 */ /* 0x000fc60000011402 */
[----:B--2---:R-:W-:Y:S01]  /*05d0*/  IMAD R3, R10, R15, UR8 ;  /* 0x000000080a037e24 */ /* 0x004fe2000f8e020f */
[----:B------:R-:W-:Y:S01]  /*05e0*/  LEA.HI R9, R9, R2, RZ, 0x2 ;  /* 0x0000000209097211 */ /* 0x000fe200078f10ff */
[C---:B------:R-:W-:Y:S02]  /*05f0*/  IMAD.IADD R0, R8.reuse, 0x1, -R11 ;  /* 0x0000000108007824 */ /* 0x040fe400078e0a0b */
[----:B------:R-:W-:Y:S01]  /*0600*/  IMAD.SHL.U32 R11, R8, 0x4, RZ ;  /* 0x00000004080b7824 */ /* 0x000fe200078e00ff */
[----:B------:R-:W-:Y:S01]  /*0610*/  LOP3.LUT R9, R9, 0xfffffffc, RZ, 0xc0, !PT ;  /* 0xfffffffc09097812 */ /* 0x000fe200078ec0ff */
[----:B---3--:R-:W-:Y:S01]  /*0620*/  IMAD.MOV R24, RZ, RZ, -R12 ;  /* 0x000000ffff187224 */ /* 0x008fe200078e0a0c */
[----:B------:R-:W-:Y:S01]  /*0630*/  ISETP.NE.AND P4, PT, R0, R3, PT ;  /* 0x000000030000720c */ /* 0x000fe20003f85270 */
[----:B-1----:R-:W-:Y:S01]  /*0640*/  @!UP0 ULEA UR6, UR7, UR6, 0x18 ;  /* 0x0000000607068291 */ /* 0x002fe2000f8ec03f */
[----:B------:R-:W-:Y:S01]  /*0650*/  LOP3.LUT R22, R8, 0xc, R11, 0x78, !PT ;  /* 0x0000000c08167812 */ /* 0x000fe200078e780b */
[----:B------:R-:W-:Y:S01]  /*0660*/  IMAD.IADD R0, R2, 0x1, -R9 ;  /* 0x0000000102007824 */ /* 0x000fe200078e0a09 */
[----:B------:R-:W-:Y:S01]  /*0670*/  VOTEU.ALL UP0, P0 ;  /* 0x00000000003f7886 */ /* 0x000fe20000000000 */
[----:B------:R-:W-:Y:S01]  /*0680*/  LOP3.LUT P0, RZ, R6, 0x7, RZ, 0xc0, !PT ;  /* 0x0000000706ff7812 */ /* 0x000fe2000780c0ff */
[----:B------:R-:W-:-:S02]  /*0690*/  VIADD R6, R5, 0xffffffff ;  /* 0xffffffff05067836 */ /* 0x000fc40000000000 */
[----:B------:R-:W-:Y:S01]  /*06a0*/  ISETP.NE.AND P1, PT, R0, 0x3, PT ;  /* 0x000000030000780c */ /* 0x000fe20003f25270 */
[----:B-----5:R-:W-:Y:S01]  /*06b0*/  IMAD R9, R7, R24, R4 ;  /* 0x0000001807097224 */ /* 0x020fe200078e0204 */
[----:B------:R-:W-:Y:S02]  /*06c0*/  ISETP.LT.U32.AND P0, PT, R22, 0x2, !P0 ;  /* 0x000000021600780c */ /* 0x000fe40004701070 */
[----:B------:R-:W-:Y:S01]  /*06d0*/  ISETP.EQ.OR P1, PT, R0, RZ, !P1 ;  /* 0x000000ff0000720c */ /* 0x000fe20004f22670 */
[----:B------:R-:W0:Y:S02]  /*06e0*/  FENCE.VIEW.ASYNC.S ;  /* 0x00000000000073c6 */ /* 0x000e240000000000 */
[----:B0-----:R0:W1:Y:S01]  /*06f0*/  @!UP0 SYNCS.EXCH.64 URZ, [UR6+0x50], UR4 ;  /* 0x00005004063f85b2 */ /* 0x0010620008000100 */
[----:B------:R-:W-:Y:S02]  /*0700*/  @P4 LEA.HI R2, R22, R22, RZ, 0x1 ;  /* 0x0000001616024211 */ /* 0x000fe400078f08ff */
[----:B------:R-:W-:-:S02]  /*0710*/  ISETP.EQ.AND P1, PT, R5, RZ, P1 ;  /* 0x000000ff0500720c */ /* 0x000fc40000f22270 */
[----:B------:R-:W-:Y:S02]  /*0720*/  @P4 SHF.R.S32.HI R2, RZ, 0x1, R2 ;  /* 0x00000001ff024819 */ /* 0x000fe40000011402 */
[----:B------:R-:W-:Y:S02]  /*0730*/  ISETP.GE.U32.AND P6, PT, R6, 0x2, PT ;  /* 0x000000020600780c */ /* 0x000fe40003fc6070 */
[----:B------:R-:W-:Y:S02]  /*0740*/  @P4 ISETP.NE.AND P5, PT, R2, R9, PT ;  /* 0x000000090200420c */ /* 0x000fe40003fa5270 */
[----:B------:R-:W-:Y:S02]  /*0750*/  SEL R2, RZ, 0x1, !P0 ;  /* 0x00000001ff027807 */ /* 0x000fe40004000000 */
[----:B------:R-:W-:Y:S02]  /*0760*/  @P4 SEL R23, RZ, 0x1, P5 ;  /* 0x00000001ff174807 */ /* 0x000fe40002800000 */
[----:B------:R-:W-:Y:S01]  /*0770*/  SEL R19, RZ, 0x1, !P1 ;  /* 0x00000001ff137807 */ /* 0x000fe20004800000 */
[----:B------:R0:W2:Y:S01]  /*0780*/  @!UP1 SYNCS.EXCH.64 URZ, [UR6+0x58], UR4 ;  /* 0x00005804063f95b2 */ /* 0x0000a20008000100 */
[----:B------:R-:W-:Y:S01]  /*0790*/  LOP3.LUT R23, R23, R2, RZ, 0xc0, !PT ;  /* 0x0000000217177212 */ /* 0x000fe200078ec0ff */
[----:B------:R-:W-:Y:S01]  /*07a0*/  NOP ;  /* 0x0000000000007918 */ /* 0x000fe20000000000 */
[----:B------:R-:W-:Y:S01]  /*07b0*/  SEL R19, R19, 0x2, P6 ;  /* 0x0000000213137807 */ /* 0x000fe20003000000 */
[----:B------:R-:W-:Y:S06]  /*07c0*/  @!P2 BRA `(.L_x_3) ;  /* 0x000000000008a947 */ /* 0x000fec0003800000 */
[----:B-12-4-:R-:W-:Y:S01]  /*07d0*/  UCGABAR_ARV ;  /* 0x00000000000079c7 */ /* 0x016fe20008000000 */
[----:B------:R-:W-:Y:S05]  /*07e0*/  BRA `(.L_x_4) ;  /* 0x0000000000047947 */ /* 0x000fea0003800000 */
.L_x_3:
[----:B-12-4-:R-:W-:Y:S01]  /*07f0*/  NOP ;  /* 0x0000000000007918 */ /* 0x016fe20000000000 */
.L_x_4:
[----:B------:R-:W1:Y:S01]  /*0800*/  LDC R2, c[0x0][0x65c] ;  /* 0x00019700ff027b82 */ /* 0x000e620000000800 */
[----:B------:R-:W-:Y:S02]  /*0810*/  IMAD.U32 R8, RZ, RZ, UR8 ;  /* 0x00000008ff087e24 */ /* 0x000fe4000f8e00ff */
[----:B------:R-:W-:Y:S01]  /*0820*/  IMAD.MOV.U32 R9, RZ, RZ, RZ ;  /* 0x000000ffff097224 */ /* 0x000fe200078e00ff */
[----:B-1----:R-:W-:-:S04]  /*0830*/  ISETP.NE.AND P1, PT, R2, 0x1, PT ;  /* 0x000000010200780c */ /* 0x002fc80003f25270 */
[----:B------:R-:W-:-:S09]  /*0840*/  P2R R5, PR, RZ, 0x2 ;  /* 0x00000002ff057803 */ /* 0x000fd20000000000 */
[----:B------:R-:W1:Y:S01]  /*0850*/  @P1 LDC R17, c[0x0][0x10] ;  /* 0x00000400ff111b82 */ /* 0x000e620000000800 */
[----:B------:R-:W-:Y:S02]  /*0860*/  @P1 IMAD.MOV.U32 R5, RZ, RZ, RZ ;  /* 0x000000ffff051224 */ /* 0x000fe400078e00ff */
[----:B------:R-:W-:-:S05]  /*0870*/  @P1 IMAD.MOV.U32 R13, RZ, RZ, RZ ;  /* 0x000000ffff0d1224 */ /* 0x000fca00078e00ff */
[----:B------:R-:W2:Y:S01]  /*0880*/  @!P1 LDC R11, c[0x0][0xc] ;  /* 0x00000300ff0b9b82 */ /* 0x000ea20000000800 */
[----:B-1----:R-:W-:-:S04]  /*0890*/  @P1 IMAD.WIDE.U32 R16, R17, UR8, R4 ;  /* 0x0000000811101c25 */ /* 0x002fc8000f8e0004 */
[----:B------:R-:W-:Y:S02]  /*08a0*/  @P1 IMAD.IADD R17, R17, 0x1, R13 ;  /* 0x0000000111111824 */ /* 0x000fe400078e020d */
[----:B--2---:R-:W-:-:S04]  /*08b0*/  @!P1 IMAD.WIDE.U32 R8, R4, R11, R8 ;  /* 0x0000000b04089225 */ /* 0x004fc800078e0008 */
[----:B------:R-:W-:Y:S02]  /*08c0*/  @!P1 IMAD.MOV.U32 R16, RZ, RZ, R8 ;  /* 0x000000ffff109224 */ /* 0x000fe400078e0008 */
[----:B------:R-:W-:Y:S01]  /*08d0*/  @!P1 IMAD.MOV.U32 R17, RZ, RZ, R9 ;  /* 0x000000ffff119224 */ /* 0x000fe200078e0009 */
[----:B------:R-:W-:Y:S06]  /*08e0*/  @!P2 BRA `(.L_x_5) ;  /* 0x00000000000ca947 */ /* 0x000fec0003800000 */
[----:B------:R-:W-:Y:S01]  /*08f0*/  UCGABAR_WAIT ;  /* 0x0000000000007dc7 */ /* 0x000fe20008000000 */
[----:B------:R-:W-:Y:S01]  /*0900*/  CCTL.IVALL ;  /* 0x00000000ff00798f */ /* 0x000fe20002000000 */
[----:B------:R-:W-:Y:S05]  /*0910*/  BRA `(.L_x_6) ;  /* 0x0000000000047947 */ /* 0x000fea0003800000 */
.L_x_5:
[----:B------:R-:W-:Y:S06]  /*0920*/  BAR.SYNC.DEFER_BLOCKING 0x0 ;  /* 0x0000000000007b1d */ /* 0x000fec0000010000 */
.L_x_6:
[----:B------:R-:W-:Y:S05]  /*0930*/  @!P3 BRA `(.L_x_7) ;  /* 0x000000540020b947 */ /* 0x000fea0003800000 */
[----:B------:R-:W-:-:S13]  /*0940*/  ISETP.GT.U32.AND P0, PT, R6, 0x1, PT ;  /* 0x000000010600780c */ /* 0x000fda0003f04070 */
[----:B0-----:R-:W-:Y:S05]  /*0950*/  @P0 EXIT ;  /* 0x000000000000094d */ /* 0x001fea0003800000 */
[----:B------:R-:W-:Y:S01]  /*0960*/  ULDC.64 UR4, c[0x0][0x650] ;  /* 0x0001940000047ab9 */ /* 0x000fe20000000a00 */
[----:B------:R-:W-:Y:S01]  /*0970*/  PRMT R0, RZ, 0x7610, R0 ;  /* 0x00007610ff007816 */ /* 0x000fe20000000000 */
[----:B------:R-:W-:Y:S01]  /*0980*/  IMAD.MOV.U32 R92, RZ, RZ, -0x1 ;  /* 0xffffffffff5c7424 */ /* 0x000fe200078e00ff */
[----:B------:R-:W-:Y:S01]  /*0990*/  ISETP.GE.U32.AND P0, PT, R16, UR4, PT ;  /* 0x0000000410007c0c */ /* 0x000fe2000bf06070 */
[----:B------:R-:W-:Y:S02]  /*09a0*/  IMAD.MOV.U32 R93, RZ, RZ, -0x1 ;  /* 0xffffffffff5d7424 */ /* 0x000fe400078e00ff */
[----:B------:R-:W-:Y:S01]  /*09b0*/  IMAD.MOV.U32 R88, RZ, RZ, -0x1 ;  /* 0xffffffffff587424 */ /* 0x000fe200078e00ff */
[----:B------:R-:W-:-:S13]  /*09c0*/  ISETP.GE.U32.AND.EX P0, PT, R17, UR5, PT, P0 ;  /* 0x0000000511007c0c */ /* 0x000fda000bf06100 */
[----:B------:R-:W-:Y:S05]  /*09d0*/  @P0 BRA `(.L_x_8) ;  /* 0x0000000400280947 */ /* 0x000fea0003800000 */
[----:B------:R-:W0:Y:S01]  /*09e0*/  LDC.64 R20, c[0x0][0x628] ;  /* 0x00018a00ff147b82 */ /* 0x000e220000000a00 */
[----:B------:R-:W-:Y:S02]  /*09f0*/  IMAD.MOV.U32 R8, RZ, RZ, R16 ;  /* 0x000000ffff087224 */ /* 0x000fe400078e0010 */
[----:B------:R-:W-:-:S05]  /*0a00*/  IMAD.MOV.U32 R9, RZ, RZ, R17 ;  /* 0x000000ffff097224 */ /* 0x000fca00078e0011 */
[----:B------:R-:W1:Y:S08]  /*0a10*/  LDC R0, c[0x0][0x630] ;  /* 0x00018c00ff007b82 */ /* 0x000e700000000800 */
[----:B------:R-:W2:Y:S01]  /*0a20*/  LDC.64 R26, c[0x0][0x620] ;  /* 0x00018800ff1a7b82 */ /* 0x000ea20000000a00 */
[----:B0-----:R-:W-:-:S04]  /*0a30*/  ISETP.NE.U32.AND P0, PT, R20, RZ, PT ;  /* 0x000000ff1400720c */ /* 0x001fc80003f05070 */
[----:B------:R-:W-:-:S13]  /*0a40*/  ISETP.NE.AND.EX P0, PT, R21, RZ, PT, P0 ;  /* 0x000000ff1500720c */ /* 0x000fda0003f05300 */
[----:B-12---:R-:W-:Y:S05]  /*0a50*/  @!P0 BRA `(.L_x_9) ;  /* 0x0000000000288947 */ /* 0x006fea0003800000 */
[----:B------:R-:W0:Y:S02]  /*0a60*/  LDC R13, c[0x0][0x634] ;  /* 0x00018d00ff0d7b82 */ /* 0x000e240000000800 */
[----:B0-----:R-:W-:-:S05]  /*0a70*/  IADD3 R13, P0, R16, R13, RZ ;  /* 0x0000000d100d7210 */ /* 0x001fca0007f1e0ff */
[----:B------:R-:W-:-:S04]  /*0a80*/  IMAD.X R15, RZ, RZ, R17, P0 ;  /* 0x000000ffff0f7224 */ /* 0x000fc800000e0611 */
[----:B------:R-:W-:-:S04]  /*0a90*/  IMAD.WIDE.U32 R8, R15, R20, RZ ;  /* 0x000000140f087225 */ /* 0x000fc800078e00ff */
[----:B------:R-:W-:-:S04]  /*0aa0*/  IMAD.WIDE.U32 R10, P0, R13, R21, R8 ;  /* 0x000000150d0a7225 */ /* 0x000fc80007800008 */
[----:B------:R-:W-:-:S04]  /*0ab0*/  IMAD.WIDE.U32 R8, R13, R20, RZ ;  /* 0x000000140d087225 */ /* 0x000fc800078e00ff */
[----:B------:R-:W-:Y:S01]  /*0ac0*/  IMAD.X R13, RZ, RZ, RZ, P0 ;  /* 0x000000ffff0d7224 */ /* 0x000fe200000e06ff */
[----:B------:R-:W-:Y:S01]  /*0ad0*/  IADD3 RZ, P0, R9, R10, RZ ;  /* 0x0000000a09ff7210 */ /* 0x000fe20007f1e0ff */
[----:B------:R-:W-:-:S04]  /*0ae0*/  IMAD.MOV.U32 R12, RZ, RZ, R11 ;  /* 0x000000ffff0c7224 */ /* 0x000fc800078e000b */
[----:B------:R-:W-:-:S08]  /*0af0*/  IMAD.WIDE.U32.X R8, R15, R21, R12, P0 ;  /* 0x000000150f087225 */ /* 0x000fd000000e040c */
.L_x_9:
[----:B------:R-:W0:Y:S01]  /*0b00*/  LDC.64 R20, c[0x0][0x640] ;  /* 0x00019000ff147b82 */ /* 0x000e220000000a00 */
[--C-:B------:R-:W-:Y:S01]  /*0b10*/  SHF.R.U64 R88, R8, R0, R9.reuse ;  /* 0x0000000008587219 */ /* 0x100fe20000001209 */
[----:B------:R-:W-:Y:S01]  /*0b20*/  IMAD R28, R7, R24, R4 ;  /* 0x00000018071c7224 */ /* 0x000fe200078e0204 */
[----:B------:R-:W-:Y:S01]  /*0b30*/  SHF.R.U32.HI R0, RZ, R0, R9 ;  /* 0x00000000ff007219 */ /* 0x000fe20000011609 */
[----:B------:R-:W-:Y:S01]  /*0b40*/  IMAD.MOV.U32 R25, RZ, RZ, 0x1 ;  /* 0x00000001ff197424 */ /* 0x000fe200078e00ff */
[----:B------:R-:W-:-:S03]  /*0b50*/  IADD3 R5, P0, RZ, -R88, RZ ;  /* 0x80000058ff057210 */ /* 0x000fc60007f1e0ff */
[----:B------:R-:W1:Y:S02]  /*0b60*/  LDC R6, c[0x0][0x618] ;  /* 0x00018600ff067b82 */ /* 0x000e640000000800 */
[----:B------:R-:W-:-:S04]  /*0b70*/  IMAD.X R9, RZ, RZ, ~R0, P0 ;  /* 0x000000ffff097224 */ /* 0x000fc800000e0e00 */
[-C--:B------:R-:W-:Y:S02]  /*0b80*/  IMAD R0, R9, R26.reuse, RZ ;  /* 0x0000001a09007224 */ /* 0x080fe400078e02ff */
[----:B------:R-:W2:Y:S01]  /*0b90*/  LDC R11, c[0x0][0x608] ;  /* 0x00018200ff0b7b82 */ /* 0x000ea20000000800 */
[----:B------:R-:W-:-:S04]  /*0ba0*/  IMAD.WIDE.U32 R8, R5, R26, R16 ;  /* 0x0000001a05087225 */ /* 0x000fc800078e0010 */
[----:B------:R-:W-:-:S03]  /*0bb0*/  IMAD R5, R5, R27, R0 ;  /* 0x0000001b05057224 */ /* 0x000fc600078e0200 */
[----:B------:R-:W3:Y:S01]  /*0bc0*/  LDC R12, c[0x0][0x658] ;  /* 0x00019600ff0c7b82 */ /* 0x000ee20000000800 */
[----:B0-----:R-:W-:Y:S01]  /*0bd0*/  ISETP.NE.U32.AND P0, PT, R20, RZ, PT ;  /* 0x000000ff1400720c */ /* 0x001fe20003f05070 */
[----:B------:R-:W-:Y:S02]  /*0be0*/  IMAD.IADD R5, R9, 0x1, R5 ;  /* 0x0000000109057824 */ /* 0x000fe400078e0205 */
[----:B------:R-:W-:Y:S01]  /*0bf0*/  IMAD.MOV.U32 R9, RZ, RZ, -0x1 ;  /* 0xffffffffff097424 */ /* 0x000fe200078e00ff */
[----:B------:R-:W-:-:S03]  /*0c00*/  ISETP.NE.AND.EX P0, PT, R21, RZ, PT, P0 ;  /* 0x000000ff1500720c */ /* 0x000fc60003f05300 */
[----:B------:R-:W0:Y:S01]  /*0c10*/  LDC R15, c[0x0][0x600] ;  /* 0x00018000ff0f7b82 */ /* 0x000e220000000800 */
[-CC-:B-1----:R-:W-:Y:S02]  /*0c20*/  SHF.R.U64 R13, R8, R6.reuse, R5.reuse ;  /* 0x00000006080d7219 */ /* 0x182fe40000001205 */
[----:B------:R-:W-:-:S05]  /*0c30*/  SHF.R.U32.HI R0, RZ, R6, R5 ;  /* 0x00000006ff007219 */ /* 0x000fca0000011605 */
[----:B------:R-:W1:Y:S01]  /*0c40*/  LDC R14, c[0x0][0x648] ;  /* 0x00019200ff0e7b82 */ /* 0x000e620000000800 */
[-CC-:B--2---:R-:W-:Y:S02]  /*0c50*/  SHF.R.U64 R29, R13, R11.reuse, R0.reuse ;  /* 0x0000000b0d1d7219 */ /* 0x184fe40000001200 */
[----:B------:R-:W-:-:S05]  /*0c60*/  SHF.R.U32.HI R5, RZ, R11, R0 ;  /* 0x0000000bff057219 */ /* 0x000fca0000011600 */
[----:B------:R-:W2:Y:S01]  /*0c70*/  LDC R26, c[0x0][0x638] ;  /* 0x00018e00ff1a7b82 */ /* 0x000ea20000000800 */
[-CC-:B---3--:R-:W-:Y:S02]  /*0c80*/  SHF.R.U64 R24, R29, R12.reuse, R5.reuse ;  /* 0x0000000c1d187219 */ /* 0x188fe40000001205 */
[-C--:B------:R-:W-:Y:S02]  /*0c90*/  SHF.L.U32 R0, R9, R12.reuse, RZ ;  /* 0x0000000c09007219 */ /* 0x080fe400000006ff */
[----:B------:R-:W-:Y:S01]  /*0ca0*/  SHF.R.U32.HI R5, RZ, R12, R5 ;  /* 0x0000000cff057219 */ /* 0x000fe20000011605 */
[----:B------:R-:W-:Y:S01]  /*0cb0*/  IMAD.MOV.U32 R4, RZ, RZ, R24 ;  /* 0x000000ffff047224 */ /* 0x000fe200078e0018 */
[----:B------:R-:W-:Y:S01]  /*0cc0*/  LOP3.LUT R10, RZ, R0, RZ, 0x33, !PT ;  /* 0x00000000ff0a7212 */ /* 0x000fe200078e33ff */
[----:B------:R-:W3:Y:S01]  /*0cd0*/  LDC R27, c[0x0][0x610] ;  /* 0x00018400ff1b7b82 */ /* 0x000ee20000000800 */
[----:B------:R-:W-:Y:S05]  /*0ce0*/  @!P0 BRA `(.L_x_10) ;  /* 0x0000000000288947 */ /* 0x000fea0003800000 */
[----:B------:R-:W4:Y:S02]  /*0cf0*/  LDC R9, c[0x0][0x64c] ;  /* 0x00019300ff097b82 */ /* 0x000f240000000800 */
[----:B----4-:R-:W-:-:S05]  /*0d00*/  IADD3 R9, P0, R24, R9, RZ ;  /* 0x0000000918097210 */ /* 0x010fca0007f1e0ff */
        /* <DEDUP_REMOVED lines=8> */
.L_x_10:
[----:B-1----:R-:W-:Y:S01]  /*0d90*/  SHF.R.U64 R4, R4, R14, R5 ;  /* 0x0000000e04047219 */ /* 0x002fe20000001205 */
[----:B0-----:R-:W-:Y:S01]  /*0da0*/  VIADD R6, R15, 0xffffffff ;  /* 0xffffffff0f067836 */ /* 0x001fe20000000000 */
[----:B------:R-:W-:Y:S02]  /*0db0*/  SHF.L.U32 R0, R25, R12, RZ ;  /* 0x0000000c19007219 */ /* 0x000fe400000006ff */
[----:B------:R-:W-:Y:S01]  /*0dc0*/  LOP3.LUT R5, R29, R10, RZ, 0xc0, !PT ;  /* 0x0000000a1d057212 */ /* 0x000fe200078ec0ff */
[----:B------:R-:W-:Y:S01]  /*0dd0*/  IMAD.MOV R7, RZ, RZ, -R4 ;  /* 0x000000ffff077224 */ /* 0x000fe200078e0a04 */
[----:B------:R-:W-:Y:S02]  /*0de0*/  SEL R3, R3, R28, !P1 ;  /* 0x0000001c03037207 */ /* 0x000fe40004800000 */
[----:B------:R-:W-:Y:S01]  /*0df0*/  LOP3.LUT R6, R13, R6, RZ, 0xc0, !PT ;  /* 0x000000060d067212 */ /* 0x000fe200078ec0ff */
[----:B------:R-:W-:Y:S02]  /*0e00*/  IMAD R4, R0, R4, R5 ;  /* 0x0000000400047224 */ /* 0x000fe400078e0205 */
[----:B--2---:R-:W-:-:S02]  /*0e10*/  IMAD R0, R7, R26, R24 ;  /* 0x0000001a07007224 */ /* 0x004fc400078e0218 */
[----:B---3--:R-:W-:Y:S02]  /*0e20*/  IMAD R3, R4, R27, R3 ;  /* 0x0000001b04037224 */ /* 0x008fe400078e0203 */
[----:B------:R-:W-:Y:S02]  /*0e30*/  IMAD R92, R0, R15, R6 ;  /* 0x0000000f005c7224 */ /* 0x000fe400078e0206 */
[----:B------:R-:W-:-:S03]  /*0e40*/  IMAD.MOV.U32 R4, RZ, RZ, 0x1 ;  /* 0x00000001ff047424 */ /* 0x000fc600078e00ff */
[----:B------:R-:W-:Y:S02]  /*0e50*/  SEL R93, R92, R3, !P1 ;  /* 0x000000035c5d7207 */ /* 0x000fe40004800000 */
[----:B------:R-:W-:Y:S02]  /*0e60*/  PRMT R0, R4, 0x7610, R0 ;  /* 0x0000761004007816 */ /* 0x000fe40000000000 */
[----:B------:R-:W-:-:S07]  /*0e70*/  SEL R92, R3, R92, !P1 ;  /* 0x0000005c035c7207 */ /* 0x000fce0004800000 */
.L_x_8:
[----:B------:R-:W-:-:S08]  /*0e80*/  NOP ;  /* 0x0000000000007918 */ /* 0x000fd00000000000 */
[----:B------:R-:W0:Y:S02]  /*0e90*/  USETMAXREG.TRY_ALLOC.CTAPOOL UP0, 0xe8 ;  /* 0x000000e8000079c8 */ /* 0x000e240008000600 */
[----:B0-----:R-:W-:-:S13]  /*0ea0*/  PLOP3.LUT P0, PT, PT, PT, UP0, 0x80, 0x0 ;  /* 0x000000000000781c */ /* 0x001fda0003f0f008 */
[----:B------:R-:W-:Y:S05]  /*0eb0*/  @!P0 BRA `(.L_x_8) ;  /* 0xfffffffc00f08947 */ /* 0x000fea000383ffff */
[----:B------:R-:W-:Y:S01]  /*0ec0*/  ULDC.64 UR4, c[0x0][0x598] ;  /* 0x0001660000047ab9 */ /* 0x000fe20000000a00 */
[----:B------:R-:W-:Y:S01]  /*0ed0*/  ULDC.64 UR36, c[0x0][0x208] ;  /* 0x0000820000247ab9 */ /* 0x000fe20000000a00 */
[----:B------:R-:W-:-:S04]  /*0ee0*/  ISETP.NE.U32.AND P0, PT, RZ, UR4, PT ;  /* 0x00000004ff007c0c */ /* 0x000fc8000bf05070 */
[----:B------:R-:W-:-:S13]  /*0ef0*/  ISETP.NE.AND.EX P0, PT, RZ, UR5, PT, P0 ;  /* 0x00000005ff007c0c */ /* 0x000fda000bf05300 */
[----:B------:R-:W-:Y:S05]  /*0f00*/  @!P0 BRA `(.L_x_11) ;  /* 0x00000000001c8947 */ /* 0x000fea0003800000 */
[----:B------:R-:W0:Y:S02]  /*0f10*/  LDC.64 R4, c[0x0][0x598] ;  /* 0x00016600ff047b82 */ /* 0x000e240000000a00 */
[----:B0-----:R-:W2:Y:S02]  /*0f20*/  LDG.E.64 R4, desc[UR36][R4.64] ;  /* 0x0000002404047981 */ /* 0x001ea4000c1e1b00 */
[----:B--2---:R-:W-:-:S04]  /*0f30*/  ISETP.NE.U32.AND P0, PT, R4, RZ, PT ;  /* 0x000000ff0400720c */ /* 0x004fc80003f05070 */
[----:B------:R-:W-:-:S13]  /*0f40*/  ISETP.NE.AND.EX P0, PT, R5, RZ, PT, P0 ;  /* 0x000000ff0500720c */ /* 0x000fda0003f05300 */
[----:B------:R-:W-:Y:S05]  /*0f50*/  @!P0 BRA `(.L_x_11) ;  /* 0x0000000000088947 */ /* 0x000fea0003800000 */
[----:B------:R0:W5:Y:S01]  /*0f60*/  LD.E R89, desc[UR36][R4.64] ;  /* 0x0000002404597980 */ /* 0x000162000c101900 */
[----:B------:R-:W-:Y:S05]  /*0f70*/  BRA `(.L_x_12) ;  /* 0x0000000000247947 */ /* 0x000fea0003800000 */
.L_x_11:
[----:B------:R-:W-:Y:S02]  /*0f80*/  ULDC.64 UR4, c[0x0][0x588] ;  /* 0x0001620000047ab9 */ /* 0x000fe40000000a00 */
[----:B------:R-:W-:-:S04]  /*0f90*/  ISETP.NE.U32.AND P0, PT, RZ, UR4, PT ;  /* 0x00000004ff007c0c */ /* 0x000fc8000bf05070 */
[----:B------:R-:W-:-:S13]  /*0fa0*/  ISETP.NE.AND.EX P0, PT, RZ, UR5, PT, P0 ;  /* 0x00000005ff007c0c */ /* 0x000fda000bf05300 */
[----:B------:R-:W-:Y:S05]  /*0fb0*/  @!P0 BRA `(.L_x_13) ;  /* 0x00000000000c8947 */ /* 0x000fea0003800000 */
[----:B------:R-:W0:Y:S02]  /*0fc0*/  LDC.64 R4, c[0x0][0x588] ;  /* 0x00016200ff047b82 */ /* 0x000e240000000a00 */
[----:B0-----:R1:W5:Y:S01]  /*0fd0*/  LDG.E R89, desc[UR36][R4.64] ;  /* 0x0000002404597981 */ /* 0x001362000c1e1900 */
[----:B------:R-:W-:Y:S05]  /*0fe0*/  BRA `(.L_x_12) ;  /* 0x0000000000087947 */ /* 0x000fea0003800000 */
.L_x_13:
[----:B------:R-:W-:Y:S02]  /*0ff0*/  ULDC UR4, c[0x0][0x580] ;  /* 0x0001600000047ab9 */ /* 0x000fe40000000800 */
[----:B------:R-:W-:-:S07]  /*1000*/  IMAD.U32 R89, RZ, RZ, UR4 ;  /* 0x00000004ff597e24 */ /* 0x000fce000f8e00ff */
.L_x_12:
[----:B------:R-:W-:Y:S02]  /*1010*/  ULDC.64 UR4, c[0x0][0x5a0] ;  /* 0x0001680000047ab9 */ /* 0x000fe40000000a00 */
[----:B------:R-:W-:-:S04]  /*1020*/  ISETP.NE.U32.AND P0, PT, RZ, UR4, PT ;  /* 0x00000004ff007c0c */ /* 0x000fc8000bf05070 */
[----:B------:R-:W-:-:S13]  /*1030*/  ISETP.NE.AND.EX P0, PT, RZ, UR5, PT, P0 ;  /* 0x00000005ff007c0c */ /* 0x000fda000bf05300 */
[----:B------:R-:W-:Y:S05]  /*1040*/  @!P0 BRA `(.L_x_14) ;  /* 0x00000000001c8947 */ /* 0x000fea0003800000 */
[----:B01----:R-:W0:Y:S02]  /*1050*/  LDC.64 R4, c[0x0][0x5a0] ;  /* 0x00016800ff047b82 */ /* 0x003e240000000a00 */
[----:B0-----:R-:W2:Y:S02]  /*1060*/  LDG.E.64 R4, desc[UR36][R4.64] ;  /* 0x0000002404047981 */ /* 0x001ea4000c1e1b00 */
[----:B--2---:R-:W-:-:S04]  /*1070*/  ISETP.NE.U32.AND P0, PT, R4, RZ, PT ;  /* 0x000000ff0400720c */ /* 0x004fc80003f05070 */
[----:B------:R-:W-:-:S13]  /*1080*/  ISETP.NE.AND.EX P0, PT, R5, RZ, PT, P0 ;  /* 0x000000ff0500720c */ /* 0x000fda0003f05300 */
[----:B------:R-:W-:Y:S05]  /*1090*/  @!P0 BRA `(.L_x_14) ;  /* 0x0000000000088947 */ /* 0x000fea0003800000 */
[----:B------:R0:W5:Y:S01]  /*10a0*/  LD.E R90, desc[UR36][R4.64] ;  /* 0x00000024045a7980 */ /* 0x000162000c101900 */
[----:B------:R-:W-:Y:S05]  /*10b0*/  BRA `(.L_x_15) ;  /* 0x0000000000247947 */ /* 0x000fea0003800000 */
.L_x_14:
[----:B------:R-:W-:Y:S02]  /*10c0*/  ULDC.64 UR4, c[0x0][0x590] ;  /* 0x0001640000047ab9 */ /* 0x000fe40000000a00 */
[----:B------:R-:W-:-:S04]  /*10d0*/  ISETP.NE.U32.AND P0, PT, RZ, UR4, PT ;  /* 0x00000004ff007c0c */ /* 0x000fc8000bf05070 */
[----:B------:R-:W-:-:S13]  /*10e0*/  ISETP.NE.AND.EX P0, PT, RZ, UR5, PT, P0 ;  /* 0x00000005ff007c0c */ /* 0x000fda000bf05300 */
[----:B------:R-:W-:Y:S05]  /*10f0*/  @!P0 BRA `(.L_x_16) ;  /* 0x00000000000c8947 */ /* 0x000fea0003800000 */
[----:B------:R-:W2:Y:S02]  /*1100*/  LDC.64 R90, c[0x0][0x590] ;  /* 0x00016400ff5a7b82 */ /* 0x000ea40000000a00 */
[----:B--2---:R2:W5:Y:S01]  /*1110*/  LDG.E R90, desc[UR36][R90.64] ;  /* 0x000000245a5a7981 */ /* 0x004562000c1e1900 */
[----:B------:R-:W-:Y:S05]  /*1120*/  BRA `(.L_x_15) ;  /* 0x0000000000087947 */ /* 0x000fea0003800000 */
.L_x_16:
[----:B------:R-:W-:Y:S02]  /*1130*/  ULDC UR4, c[0x0][0x584] ;  /* 0x0001610000047ab9 */ /* 0x000fe40000000800 */
[----:B------:R-:W-:-:S07]  /*1140*/  IMAD.U32 R90, RZ, RZ, UR4 ;  /* 0x00000004ff5a7e24 */ /* 0x000fce000f8e00ff */
.L_x_15:
[----:B------:R-:W-:-:S13]  /*1150*/  LOP3.LUT P0, RZ, R0, 0xff, RZ, 0xc0, !PT ;  /* 0x000000ff00ff7812 */ /* 0x000fda000780c0ff */
[----:B------:R-:W-:Y:S05]  /*1160*/  @!P0 EXIT ;  /* 0x000000000000894d */ /* 0x000fea0003800000 */
[----:B------:R-:W-:Y:S01]  /*1170*/  ULDC UR4, c[0x0][0x28c] ;  /* 0x0000a30000047ab9 */ /* 0x000fe20000000800 */
[----:B------:R-:W-:Y:S01]  /*1180*/  UMOV UR38, URZ ;  /* 0x0000003f00267c82 */ /* 0x000fe20008000000 */
[----:B------:R-:W-:Y:S01]  /*1190*/  UIADD3 UR4, UR4, 0x7f, URZ ;  /* 0x0000007f04047890 */ /* 0x000fe2000fffe03f */
[----:B------:R-:W-:-:S03]  /*11a0*/  UMOV UR39, URZ ;  /* 0x0000003f00277c82 */ /* 0x000fc60008000000 */
[----:B------:R-:W-:-:S04]  /*11b0*/  USHF.R.S32.HI UR5, URZ, 0x1f, UR4 ;  /* 0x0000001f3f057899 */ /* 0x000fc80008011404 */
[----:B------:R-:W-:-:S04]  /*11c0*/  ULEA.HI UR5, UR5, UR4, URZ, 0x7 ;  /* 0x0000000405057291 */ /* 0x000fc8000f8f383f */
[----:B------:R-:W-:-:S12]  /*11d0*/  USHF.R.S32.HI UR40, URZ, 0x7, UR5 ;  /* 0x000000073f287899 */ /* 0x000fd80008011405 */
.L_x_166:
[----:B------:R-:W-:Y:S01]  /*11e0*/  LOP3.LUT R0, R18, 0x80, RZ, 0xc0, !PT ;  /* 0x0000008012007812 */ /* 0x000fe200078ec0ff */
[----:B------:R-:W3:Y:S01]  /*11f0*/  S2UR UR7, SR_CgaCtaId ;  /* 0x00000000000779c3 */ /* 0x000ee20000008800 */
[----:B------:R-:W-:Y:S02]  /*1200*/  UMOV UR6, 0x400 ;  /* 0x0000040000067882 */ /* 0x000fe40000000000 */
[----:B------:R-:W-:-:S06]  /*1210*/  SHF.R.U32.HI R0, RZ, 0x7, R0 ;  /* 0x00000007ff007819 */ /* 0x000fcc0000011600 */
[----:B----4-:R-:W4:Y:S01]  /*1220*/  SHFL.IDX PT, R0, R0, RZ, 0x1f ;  /* 0x00001fff00007589 */ /* 0x010f2200000e0000 */
[----:B---3--:R-:W-:Y:S01]  /*1230*/  ULEA UR6, UR7, UR6, 0x18 ;  /* 0x0000000607067291 */ /* 0x008fe2000f8ec03f */
[----:B----4-:R-:W-:-:S13]  /*1240*/  R2UR UR4, R0 ;  /* 0x00000000000472ca */ /* 0x010fda00000e0000 */
[----:B------:R-:W-:-:S04]  /*1250*/  ULEA.HI UR5, UR4, UR4, URZ, 0x1 ;  /* 0x0000000404057291 */ /* 0x000fc8000f8f083f */
[----:B------:R-:W-:-:S04]  /*1260*/  ULOP3.LUT UR5, UR5, 0x7fffe, URZ, 0xc0, !UPT ;  /* 0x0007fffe05057892 */ /* 0x000fc8000f8ec03f */
[----:B------:R-:W-:-:S03]  /*1270*/  UIADD3 UR5, UR4, -UR5, URZ ;  /* 0x8000000504057290 */ /* 0x000fc6000fffe03f */
[----:B------:R-:W-:Y:S01]  /*1280*/  ULDC UR4, c[0x0][0x28c] ;  /* 0x0000a30000047ab9 */ /* 0x000fe20000000800 */
[----:B------:R-:W-:Y:S01]  /*1290*/  ULEA UR5, UR5, UR6, 0xd ;  /* 0x0000000605057291 */ /* 0x000fe2000f8e683f */
[----:B------:R-:W-:-:S03]  /*12a0*/  ISETP.LT.AND P0, PT, RZ, UR4, PT ;  /* 0x00000004ff007c0c */ /* 0x000fc6000bf01270 */
[----:B------:R-:W-:-:S04]  /*12b0*/  UIADD3 UR5, UR5, 0x100, URZ ;  /* 0x0000010005057890 */ /* 0x000fc8000fffe03f */
[----:B------:R-:W-:-:S04]  /*12c0*/  USHF.R.U32.HI UR5, URZ, 0x4, UR5 ;  /* 0x000000043f057899 */ /* 0x000fc80008011605 */
[----:B------:R-:W-:-:S04]  /*12d0*/  ULOP3.LUT UR5, UR5, 0x3fff, URZ, 0xc0, !UPT ;  /* 0x00003fff05057892 */ /* 0x000fc8000f8ec03f */
[----:B------:R-:W-:Y:S01]  /*12e0*/  ULOP3.LUT UR41, UR5, 0x10000, URZ, 0xfc, !UPT ;  /* 0x0001000005297892 */ /* 0x000fe2000f8efc3f */
[----:B01----:R-:W-:Y:S11]  /*12f0*/  @P0 BRA `(.L_x_17) ;  /* 0x0000000000400947 */ /* 0x003ff60003800000 */
[----:B------:R-:W-:Y:S01]  /*1300*/  MOV R0, 0x0 ;  /* 0x0000000000007802 */ /* 0x000fe20000000f00 */
[----:B------:R-:W-:Y:S01]  /*1310*/  ULDC.64 UR4, c[0x4][0x68] ;  /* 0x01001a0000047ab9 */ /* 0x000fe20000000a00 */
[----:B------:R-:W-:Y:S01]  /*1320*/  ULDC.64 UR6, c[0x4][0x8] ;  /* 0x0100020000067ab9 */ /* 0x000fe20000000a00 */
[----:B01----:R-:W-:Y:S01]  /*1330*/  IMAD.U32 R4, RZ, RZ, UR4 ;  /* 0x00000004ff047e24 */ /* 0x003fe2000f8e00ff */
[----:B------:R0:W1:Y:S01]  /*1340*/  LDC.64 R14, c[0x4][R0] ;  /* 0x01000000000e7b82 */ /* 0x0000620000000a00 */
[----:B------:R-:W-:Y:S01]  /*1350*/  IMAD.U32 R5, RZ, RZ, UR5 ;  /* 0x00000005ff057e24 */ /* 0x000fe2000f8e00ff */
[----:B------:R-:W-:Y:S01]  /*1360*/  ULDC.64 UR4, c[0x4][0x70] ;  /* 0x01001c0000047ab9 */ /* 0x000fe20000000a00 */
[----:B------:R-:W-:Y:S02]  /*1370*/  IMAD.U32 R10, RZ, RZ, UR6 ;  /* 0x00000006ff0a7e24 */ /* 0x000fe4000f8e00ff */
[----:B------:R-:W-:Y:S02]  /*1380*/  IMAD.U32 R6, RZ, RZ, UR4 ;  /* 0x00000004ff067e24 */ /* 0x000fe4000f8e00ff */
[----:B------:R-:W-:-:S02]  /*1390*/  IMAD.U32 R7, RZ, RZ, UR5 ;  /* 0x00000005ff077e24 */ /* 0x000fc4000f8e00ff */
[----:B------:R-:W-:Y:S02]  /*13a0*/  IMAD.U32 R11, RZ, RZ, UR7 ;  /* 0x00000007ff0b7e24 */ /* 0x000fe4000f8e00ff */
[----:B------:R-:W-:Y:S02]  /*13b0*/  IMAD.MOV.U32 R8, RZ, RZ, 0x1e1 ;  /* 0x000001e1ff087424 */ /* 0x000fe400078e00ff */
[----:B------:R-:W-:Y:S02]  /*13c0*/  IMAD.MOV.U32 R12, RZ, RZ, 0x1 ;  /* 0x00000001ff0c7424 */ /* 0x000fe400078e00ff */
[----:B0-----:R-:W-:-:S07]  /*13d0*/  IMAD.MOV.U32 R13, RZ, RZ, RZ ;  /* 0x000000ffff0d7224 */ /* 0x001fce00078e00ff */
[----:B------:R-:W-:-:S07]  /*13e0*/  LEPC R20, `(.L_x_17) ;  /* 0x000000001014794e */ /* 0x000fce0000000000 */
[----:B-12--5:R-:W-:Y:S05]  /*13f0*/  CALL.ABS.NOINC R14 ;  /* 0x000000000e007343 */ /* 0x026fea0003c00000 */
.L_x_17:
[----:B------:R-:W-:-:S04]  /*1400*/  LOP3.LUT R0, R19, 0x1, RZ, 0xfc, !PT ;  /* 0x0000000113007812 */ /* 0x000fc800078efcff */
[----:B------:R-:W-:-:S13]  /*1410*/  ISETP.NE.AND P0, PT, R0, 0x3, PT ;  /* 0x000000030000780c */ /* 0x000fda0003f05270 */
[----:B------:R-:W-:Y:S05]  /*1420*/  @!P0 BRA `(.L_x_18) ;  /* 0x0000000000048947 */ /* 0x000fea0003800000 */
[----:B------:R-:W-:Y:S01]  /*1430*/  BPT.TRAP 0x1 ;  /* 0x000000040000795c */ /* 0x000fe20000300000 */
.L_x_18:
[----:B------:R-:W3:Y:S01]  /*1440*/  S2UR UR5, SR_CgaCtaId ;  /* 0x00000000000579c3 */ /* 0x000ee20000008800 */
[----:B------:R-:W-:Y:S01]  /*1450*/  UMOV UR4, 0x400 ;  /* 0x0000040000047882 */ /* 0x000fe20000000000 */
[----:B------:R-:W-:Y:S02]  /*1460*/  IMAD.U32 R0, RZ, RZ, UR38 ;  /* 0x00000026ff007e24 */ /* 0x000fe4000f8e00ff */
[----:B------:R-:W-:-:S03]  /*1470*/  IMAD.U32 R3, RZ, RZ, UR39 ;  /* 0x00000027ff037e24 */ /* 0x000fc6000f8e00ff */
[----:B------:R-:W-:Y:S01]  /*1480*/  SHF.L.U32 R0, R0, 0x1f, RZ ;  /* 0x0000001f00007819 */ /* 0x000fe200000006ff */
[----:B---3--:R-:W-:-:S06]  /*1490*/  ULEA UR4, UR5, UR4, 0x18 ;  /* 0x0000000405047291 */ /* 0x008fcc000f8ec03f */
[----:B------:R-:W-:-:S04]  /*14a0*/  IMAD.U32 R6, RZ, RZ, UR4 ;  /* 0x00000004ff067e24 */ /* 0x000fc8000f8e00ff */
[----:B------:R-:W-:-:S04]  /*14b0*/  IMAD R3, R3, 0x8, R6 ;  /* 0x0000000803037824 */ /* 0x000fc800078e0206 */
[----:B------:R3:W4:Y:S01]  /*14c0*/  SYNCS.PHASECHK.TRANS64.TRYWAIT P1, [R3+URZ], R0 ;  /* 0x00000000030075a7 */ /* 0x000722000802017f */
[----:B------:R-:W-:Y:S05]  /*14d0*/  @!P0 BRA `(.L_x_19) ;  /* 0x0000000000048947 */ /* 0x000fea0003800000 */
[----:B------:R-:W-:Y:S01]  /*14e0*/  BPT.TRAP 0x1 ;  /* 0x000000040000795c */ /* 0x000fe20000300000 */
.L_x_19:
[----:B----4-:R-:W-:Y:S05]  /*14f0*/  @P1 BRA `(.L_x_20) ;  /* 0x0000000000081947 */ /* 0x010fea0003800000 */
[----:B------:R-:W4:Y:S02]  /*1500*/  SYNCS.PHASECHK.TRANS64.TRYWAIT P1, [R3+URZ], R0 ;  /* 0x00000000030075a7 */ /* 0x000f24000802017f */
[----:B----4-:R-:W-:Y:S05]  /*1510*/  @!P1 BRA `(.L_x_21) ;  /* 0x0000005c009c9947 */ /* 0x010fea0003800000 */
.L_x_20:
[----:B------:R-:W-:-:S04]  /*1520*/  UISETP.LT.AND UP0, UPT, UR40, 0x1, UPT ;  /* 0x000000012800788c */ /* 0x000fc8000bf01270 */
[----:B------:R-:W-:-:S06]  /*1530*/  USEL UR4, UR40, 0x1, UP0 ;  /* 0x0000000128047887 */ /* 0x000fcc0008000000 */
[----:B---34-:R-:W-:Y:S01]  /*1540*/  IMAD.U32 R0, RZ, RZ, UR4 ;  /* 0x00000004ff007e24 */ /* 0x018fe2000f8e00ff */
[----:B------:R-:W-:Y:S05]  /*1550*/  WARPSYNC.ALL ;  /* 0x0000000000007948 */ /* 0x000fea0003800000 */
[----:B------:R-:W-:-:S04]  /*1560*/  IADD3 R0, -R0, UR40, RZ ;  /* 0x0000002800007c10 */ /* 0x000fc8000fffe1ff */
[----:B------:R-:W-:Y:S02]  /*1570*/  ISETP.GE.AND P1, PT, R0, 0x1, PT ;  /* 0x000000010000780c */ /* 0x000fe40003f26270 */
[----:B------:R-:W-:Y:S01]  /*1580*/  R2UR UR4, R6 ;  /* 0x00000000060472ca */ /* 0x000fe200000e0000 */
[----:B------:R-:W-:Y:S01]  /*1590*/  ULEA UR6, UR39, UR41, 0xb ;  /* 0x0000002927067291 */ /* 0x000fe2000f8e583f */
[----:B------:R-:W-:Y:S01]  /*15a0*/  WARPGROUP.ARRIVE ;  /* 0x00000000000079c5 */ /* 0x000fe20000000000 */
[----:B------:R-:W-:Y:S01]  /*15b0*/  UMOV UR9, 0x40000040 ;  /* 0x4000004000097882 */ /* 0x000fe20000000000 */
[----:B------:R-:W-:Y:S01]  /*15c0*/  UMOV UR11, 0x40000040 ;  /* 0x40000040000b7882 */ /* 0x000fe20000000000 */
[----:B------:R-:W-:-:S03]  /*15d0*/  UIADD3 UR7, UR6, 0x400, URZ ;  /* 0x0000040006077890 */ /* 0x000fc6000fffe03f */
[----:B------:R-:W-:-:S05]  /*15e0*/  UMOV UR8, UR6 ;  /* 0x0000000600087c82 */ /* 0x000fca0008000000 */
[----:B------:R-:W-:-:S04]  /*15f0*/  UIADD3 UR4, UR4, 0x20100, URZ ;  /* 0x0002010004047890 */ /* 0x000fc8000fffe03f */
[----:B------:R-:W-:-:S04]  /*1600*/  USHF.R.U32.HI UR4, URZ, 0x4, UR4 ;  /* 0x000000043f047899 */ /* 0x000fc80008011604 */
[----:B------:R-:W-:-:S04]  /*1610*/  ULOP3.LUT UR4, UR4, 0x3fff, URZ, 0xc0, !UPT ;  /* 0x00003fff04047892 */ /* 0x000fc8000f8ec03f */
[----:B------:R-:W-:-:S04]  /*1620*/  ULOP3.LUT UR4, UR4, 0x10000, URZ, 0xfc, !UPT ;  /* 0x0001000004047892 */ /* 0x000fc8000f8efc3f */
[----:B------:R-:W-:-:S07]  /*1630*/  ULEA UR5, UR39, UR4, 0x9 ;  /* 0x0000000427057291 */ /* 0x000fce000f8e483f */
[----:B------:R-:W-:Y:S02]  /*1640*/  UMOV UR10, UR5 ;  /* 0x00000005000a7c82 */ /* 0x000fe40008000000 */
[----:B------:R-:W-:Y:S01]  /*1650*/  IGMMA.64x64x32.S8.S8 R56, gdesc[UR8], RZ, !UPT, gsb0 ;  /* 0x01e00000083879f1 */ /* 0x000fe2000c0410ff */
[----:B------:R-:W-:Y:S01]  /*1660*/  UMOV UR8, UR7 ;  /* 0x0000000700087c82 */ /* 0x000fe20008000000 */
[----:B------:R-:W-:Y:S01]  /*1670*/  UMOV UR9, 0x40000040 ;  /* 0x4000004000097882 */ /* 0x000fe20000000000 */
[----:B------:R-:W-:Y:S01]  /*1680*/  UIADD3 UR7, UR6, 0x402, URZ ;  /* 0x0000040206077890 */ /* 0x000fe2000fffe03f */
[----:B------:R-:W-:Y:S02]  /*1690*/  WARPGROUP.DEPBAR.LE gsb0, 0x0 ;  /* 0x00008000000079c5 */ /* 0x000fe40000010000 */
[----:B------:R-:W-:-:S06]  /*16a0*/  WARPGROUP.ARRIVE ;  /* 0x00000000000079c5 */ /* 0x000fcc0000000000 */
[----:B------:R-:W-:Y:S01]  /*16b0*/  IGMMA.64x64x32.S8.S8 R24, gdesc[UR8], RZ, !UPT, gsb0 ;  /* 0x01e00000081879f1 */ /* 0x000fe2000c0410ff */
[----:B------:R-:W-:Y:S02]  /*16c0*/  UIADD3 UR8, UR6, 0x2, URZ ;  /* 0x0000000206087890 */ /* 0x000fe4000fffe03f */
[----:B------:R-:W-:Y:S01]  /*16d0*/  UIADD3 UR10, UR5, 0x2, URZ ;  /* 0x00000002050a7890 */ /* 0x000fe2000fffe03f */
[----:B------:R-:W-:Y:S01]  /*16e0*/  UMOV UR9, 0x40000040 ;  /* 0x4000004000097882 */ /* 0x000fe20000000000 */
[----:B------:R-:W-:Y:S01]  /*16f0*/  UMOV UR11, 0x40000040 ;  /* 0x40000040000b7882 */ /* 0x000fe20000000000 */
[----:B------:R-:W-:Y:S02]  /*1700*/  WARPGROUP.DEPBAR.LE gsb0, 0x0 ;  /* 0x00008000000079c5 */ /* 0x000fe40000010000 */
[----:B------:R-:W-:-:S06]  /*1710*/  WARPGROUP.ARRIVE ;  /* 0x00000000000079c5 */ /* 0x000fcc0000000000 */
[----:B------:R-:W-:Y:S01]  /*1720*/  IGMMA.64x64x32.S8.S8 R56, gdesc[UR8], R56, gsb0 ;  /* 0x01e00000083879f1 */ /* 0x000fe20008041038 */
[----:B------:R-:W-:Y:S01]  /*1730*/  UMOV UR8, UR7 ;  /* 0x0000000700087c82 */ /* 0x000fe20008000000 */
[----:B------:R-:W-:Y:S01]  /*1740*/  UMOV UR9, 0x40000040 ;  /* 0x4000004000097882 */ /* 0x000fe20000000000 */
[----:B------:R-:W-:Y:S01]  /*1750*/  UIADD3 UR7, UR6, 0x404, URZ ;  /* 0x0000040406077890 */ /* 0x000fe2000fffe03f */
[----:B------:R-:W-:Y:S02]  /*1760*/  WARPGROUP.DEPBAR.LE gsb0, 0x0 ;  /* 0x00008000000079c5 */ /* 0x000fe40000010000 */
[----:B------:R-:W-:-:S06]  /*1770*/  WARPGROUP.ARRIVE ;  /* 0x00000000000079c5 */ /* 0x000fcc0000000000 */
[----:B------:R-:W-:Y:S01]  /*1780*/  IGMMA.64x64x32.S8.S8 R24, gdesc[UR8], R24, gsb0 ;  /* 0x01e00000081879f1 */ /* 0x000fe20008041018 */
        /* <DEDUP_REMOVED lines=9> */
[----:B------:R-:W-:Y:S02]  /*1820*/  WARPGROUP.DEPBAR.LE gsb0, 0x0 ;  /* 0x00008000000079c5 */ /* 0x000fe40000010000 */
[----:B------:R-:W-:-:S06]  /*1830*/  WARPGROUP.ARRIVE ;  /* 0x00000000000079c5 */ /* 0x000fcc0000000000 */
[----:B------:R-:W-:Y:S01]  /*1840*/  IGMMA.64x64x32.S8.S8 R24, gdesc[UR8], R24, gsb0 ;  /* 0x01e00000081879f1 */ /* 0x000fe20008041018 */
[----:B------:R-:W-:Y:S02]  /*1850*/  UIADD3 UR8, UR6, 0x6, URZ ;  /* 0x0000000606087890 */ /* 0x000fe4000fffe03f */
[----:B------:R-:W-:Y:S01]  /*1860*/  UIADD3 UR10, UR5, 0x6, URZ ;  /* 0x00000006050a7890 */ /* 0x000fe2000fffe03f */
[----:B------:R-:W-:Y:S01]  /*1870*/  UMOV UR9, 0x40000040 ;  /* 0x4000004000097882 */ /* 0x000fe20000000000 */
[----:B------:R-:W-:Y:S01]  /*1880*/  UMOV UR11, 0x40000040 ;  /* 0x40000040000b7882 */ /* 0x000fe20000000000 */
[----:B------:R-:W-:Y:S01]  /*1890*/  UIADD3 UR6, UR6, 0x406, URZ ;  /* 0x0000040606067890 */ /* 0x000fe2000fffe03f */
[----:B------:R-:W-:Y:S02]  /*18a0*/  WARPGROUP.DEPBAR.LE gsb0, 0x0 ;  /* 0x00008000000079c5 */ /* 0x000fe40000010000 */
[----:B------:R-:W-:-:S06]  /*18b0*/  WARPGROUP.ARRIVE ;  /* 0x00000000000079c5 */ /* 0x000fcc0000000000 */
[----:B------:R-:W-:Y:S01]  /*18c0*/  IGMMA.64x64x32.S8.S8 R56, gdesc[UR8], R56, gsb0 ;  /* 0x01e00000083879f1 */ /* 0x000fe20008041038 */
[----:B------:R-:W-:Y:S01]  /*18d0*/  UMOV UR8, UR6 ;  /* 0x0000000600087c82 */ /* 0x000fe20008000000 */
[----:B------:R-:W-:Y:S01]  /*18e0*/  UMOV UR9, 0x40000040 ;  /* 0x4000004000097882 */ /* 0x000fe20000000000 */
[----:B------:R-:W-:Y:S02]  /*18f0*/  WARPGROUP.DEPBAR.LE gsb0, 0x0 ;  /* 0x00008000000079c5 */ /* 0x000fe40000010000 */
[----:B------:R-:W-:-:S06]  /*1900*/  WARPGROUP.ARRIVE ;  /* 0x00000000000079c5 */ /* 0x000fcc0000000000 */
[----:B------:R-:W-:Y:S03]  /*1910*/  IGMMA.64x64x32.S8.S8 R24, gdesc[UR8], R24, gsb0 ;  /* 0x01e00000081879f1 */ /* 0x000fe60008041018 */
[----:B------:R-:W-:Y:S02]  /*1920*/  WARPGROUP.DEPBAR.LE gsb0, 0x0 ;  /* 0x00008000000079c5 */ /* 0x000fe40000010000 */
[----:B------:R-:W-:Y:S05]  /*1930*/  @!P1 BRA `(.L_x_22) ;  /* 0x0000000400849947 */ /* 0x000fea0003800000 */
[----:B------:R-:W-:Y:S02]  /*1940*/  UIADD3 UR5, UR39, 0x1, URZ ;  /* 0x0000000127057890 */ /* 0x000fe4000fffe03f */
[----:B------:R-:W-:Y:S02]  /*1950*/  IMAD.U32 R3, RZ, RZ, UR39 ;  /* 0x00000027ff037e24 */ /* 0x000fe4000f8e00ff */
[----:B------:R-:W-:-:S04]  /*1960*/  UISETP.NE.AND UP0, UPT, UR5, 0x4, UPT ;  /* 0x000000040500788c */ /* 0x000fc8000bf05270 */
[----:B------:R-:W-:Y:S02]  /*1970*/  USEL UR6, URZ, 0x1, UP0 ;  /* 0x000000013f067887 */ /* 0x000fe40008000000 */
[----:B------:R-:W-:Y:S02]  /*1980*/  USEL UR5, UR5, URZ, UP0 ;  /* 0x0000003f05057287 */ /* 0x000fe40008000000 */
[----:B------:R-:W-:-:S06]  /*1990*/  ULOP3.LUT UR6, UR38, UR6, URZ, 0x3c, !UPT ;  /* 0x0000000626067292 */ /* 0x000fcc000f8e3c3f */
[----:B------:R-:W-:-:S07]  /*19a0*/  IMAD.U32 R7, RZ, RZ, UR6 ;  /* 0x00000006ff077e24 */ /* 0x000fce000f8e00ff */
.L_x_29:
[----:B------:R-:W-:Y:S05]  /*19b0*/  @!P0 BRA `(.L_x_23) ;  /* 0x0000000000048947 */ /* 0x000fea0003800000 */
[----:B------:R-:W-:Y:S01]  /*19c0*/  BPT.TRAP 0x1 ;  /* 0x000000040000795c */ /* 0x000fe20000300000 */
.L_x_23:
[----:B------:R-:W3:Y:S01]  /*19d0*/  S2UR UR7, SR_CgaCtaId ;  /* 0x00000000000779c3 */ /* 0x000ee20000008800 */
[----:B------:R-:W-:Y:S01]  /*19e0*/  UMOV UR6, 0x400 ;  /* 0x0000040000067882 */ /* 0x000fe20000000000 */
[----:B01----:R-:W-:Y:S01]  /*19f0*/  IMAD.U32 R5, RZ, RZ, UR5 ;  /* 0x00000005ff057e24 */ /* 0x003fe2000f8e00ff */
[----:B------:R-:W-:Y:S01]  /*1a00*/  SHF.L.U32 R4, R7, 0x1f, RZ ;  /* 0x0000001f07047819 */ /* 0x000fe200000006ff */
[----:B---3--:R-:W-:-:S06]  /*1a10*/  ULEA UR6, UR7, UR6, 0x18 ;  /* 0x0000000607067291 */ /* 0x008fcc000f8ec03f */
[----:B------:R-:W-:-:S04]  /*1a20*/  IMAD.U32 R6, RZ, RZ, UR6 ;  /* 0x00000006ff067e24 */ /* 0x000fc8000f8e00ff */
[----:B------:R-:W-:-:S04]  /*1a30*/  IMAD R5, R5, 0x8, R6 ;  /* 0x0000000805057824 */ /* 0x000fc800078e0206 */
[----:B------:R0:W1:Y:S01]  /*1a40*/  SYNCS.PHASECHK.TRANS64.TRYWAIT P1, [R5+URZ], R4 ;  /* 0x00000004050075a7 */ /* 0x000062000802017f */
[----:B------:R-:W-:Y:S05]  /*1a50*/  @!P0 BRA `(.L_x_24) ;  /* 0x0000000000048947 */ /* 0x000fea0003800000 */
[----:B------:R-:W-:Y:S01]  /*1a60*/  BPT.TRAP 0x1 ;  /* 0x000000040000795c */ /* 0x000fe20000300000 */
.L_x_24:
[----:B-1----:R-:W-:Y:S05]  /*1a70*/  @P1 BRA `(.L_x_25) ;  /* 0x0000000000081947 */ /* 0x002fea0003800000 */
[----:B------:R-:W1:Y:S02]  /*1a80*/  SYNCS.PHASECHK.TRANS64.TRYWAIT P1, [R5+URZ], R4 ;  /* 0x00000004050075a7 */ /* 0x000e64000802017f */
[----:B-1----:R-:W-:Y:S05]  /*1a90*/  @!P1 BRA `(.L_x_26) ;  /* 0x0000005800509947 */ /* 0x002fea0003800000 */
.L_x_25:
[----:B------:R-:W-:Y:S01]  /*1aa0*/  ULEA UR6, UR5, UR4, 0x9 ;  /* 0x0000000405067291 */ /* 0x000fe2000f8e483f */
[----:B------:R-:W-:Y:S01]  /*1ab0*/  WARPGROUP.ARRIVE ;  /* 0x00000000000079c5 */ /* 0x000fe20000000000 */
[----:B------:R-:W-:Y:S01]  /*1ac0*/  ULEA UR7, UR5, UR41, 0xb ;  /* 0x0000002905077291 */ /* 0x000fe2000f8e583f */
[----:B------:R-:W-:Y:S01]  /*1ad0*/  UMOV UR11, 0x40000040 ;  /* 0x40000040000b7882 */ /* 0x000fe20000000000 */
[----:B------:R-:W-:Y:S02]  /*1ae0*/  UMOV UR9, 0x40000040 ;  /* 0x4000004000097882 */ /* 0x000fe40000000000 */
[----:B------:R-:W-:Y:S01]  /*1af0*/  UIADD3 UR12, UR7, 0x400, URZ ;  /* 0x00000400070c7890 */ /* 0x000fe2000fffe03f */
[----:B------:R-:W-:Y:S02]  /*1b00*/  UMOV UR10, UR6 ;  /* 0x00000006000a7c82 */ /* 0x000fe40008000000 */
[----:B------:R-:W-:Y:S02]  /*1b10*/  UMOV UR8, UR7 ;  /* 0x0000000700087c82 */ /* 0x000fe40008000000 */
[----:B------:R-:W-:Y:S01]  /*1b20*/  IGMMA.64x64x32.S8.S8 R56, gdesc[UR8], R56, gsb0 ;  /* 0x01e00000083879f1 */ /* 0x000fe20008041038 */
[----:B------:R-:W-:Y:S01]  /*1b30*/  UMOV UR9, 0x40000040 ;  /* 0x4000004000097882 */ /* 0x000fe20000000000 */
[----:B------:R-:W-:Y:S01]  /*1b40*/  UMOV UR8, UR12 ;  /* 0x0000000c00087c82 */ /* 0x000fe20008000000 */
[----:B------:R-:W-:Y:S01]  /*1b50*/  UIADD3 UR12, UR7, 0x402, URZ ;  /* 0x00000402070c7890 */ /* 0x000fe2000fffe03f */
[----:B------:R-:W-:-:S02]  /*1b60*/  WARPGROUP.DEPBAR.LE gsb0, 0x0 ;  /* 0x00008000000079c5 */ /* 0x000fc40000010000 */
        /* <DEDUP_REMOVED lines=42> */
[----:B------:R-:W-:Y:S01]  /*1e10*/  BPT.TRAP 0x1 ;  /* 0x000000040000795c */ /* 0x000fe20000300000 */
.L_x_27:
[----:B------:R-:W-:-:S13]  /*1e20*/  ISETP.NE.AND P1, PT, R23, RZ, PT ;  /* 0x000000ff1700720c */ /* 0x000fda0003f25270 */
[----:B01----:R-:W-:-:S04]  /*1e30*/  @P1 IMAD R4, R3, 0x8, R6 ;  /* 0x0000000803041824 */ /* 0x003fc800078e0206 */
[----:B------:R-:W-:-:S05]  /*1e40*/  @P1 VIADD R5, R4, 0x20 ;  /* 0x0000002004051836 */ /* 0x000fca0000000000 */
[----:B------:R-:W-:-:S04]  /*1e50*/  @P1 PRMT R5, R22, 0x654, R5 ;  /* 0x0000065416051816 */ /* 0x000fc80000000005 */
[----:B------:R0:W-:Y:S01]  /*1e60*/  @P1 SYNCS.ARRIVE.TRANS64.RED.A1T0 RZ, [R5+URZ], RZ ;  /* 0x000000ff05ff19a7 */ /* 0x0001e2000810043f */
[----:B------:R-:W-:-:S13]  /*1e70*/  ISETP.GT.U32.AND P1, PT, R19, 0x1, PT ;  /* 0x000000011300780c */ /* 0x000fda0003f24070 */
[----:B0-----:R-:W-:Y:S05]  /*1e80*/  @P1 BRA `(.L_x_28) ;  /* 0x0000000000041947 */ /* 0x001fea0003800000 */
[----:B------:R-:W-:Y:S01]  /*1e90*/  BPT.TRAP 0x1 ;  /* 0x000000040000795c */ /* 0x000fe20000300000 */
.L_x_28:
[----:B------:R-:W-:Y:S01]  /*1ea0*/  UIADD3 UR5, UR5, 0x1, URZ ;  /* 0x0000000105057890 */ /* 0x000fe2000fffe03f */
[C---:B------:R-:W-:Y:S01]  /*1eb0*/  ISETP.GT.AND P2, PT, R0.reuse, 0x1, PT ;  /* 0x000000010000780c */ /* 0x040fe20003f44270 */
[----:B------:R-:W-:Y:S02]  /*1ec0*/  VIADD R3, R3, 0x1 ;  /* 0x0000000103037836 */ /* 0x000fe40000000000 */
[----:B------:R-:W-:Y:S01]  /*1ed0*/  UISETP.NE.AND UP0, UPT, UR5, 0x4, UPT ;  /* 0x000000040500788c */ /* 0x000fe2000bf05270 */
[----:B------:R-:W-:Y:S02]  /*1ee0*/  VIADD R0, R0, 0xffffffff ;  /* 0xffffffff00007836 */ /* 0x000fe40000000000 */
[C---:B------:R-:W-:Y:S01]  /*1ef0*/  ISETP.NE.AND P1, PT, R3.reuse, 0x4, PT ;  /* 0x000000040300780c */ /* 0x040fe20003f25270 */
[----:B------:R-:W-:Y:S02]  /*1f00*/  USEL UR6, URZ, 0x1, UP0 ;  /* 0x000000013f067887 */ /* 0x000fe40008000000 */
[----:B------:R-:W-:Y:S01]  /*1f10*/  USEL UR5, UR5, URZ, UP0 ;  /* 0x0000003f05057287 */ /* 0x000fe20008000000 */
[----:B------:R-:W-:-:S03]  /*1f20*/  SEL R3, R3, RZ, P1 ;  /* 0x000000ff03037207 */ /* 0x000fc60000800000 */
[----:B------:R-:W-:Y:S01]  /*1f30*/  LOP3.LUT R7, R7, UR6, RZ, 0x3c, !PT ;  /* 0x0000000607077c12 */ /* 0x000fe2000f8e3cff */
[----:B------:R-:W-:Y:S07]  /*1f40*/  @P2 BRA `(.L_x_29) ;  /* 0xfffffff800982947 */ /* 0x000fee000383ffff */
.L_x_22:
[----:B------:R-:W3:Y:S02]  /*1f50*/  LDC R0, c[0x0][0x28c] ;  /* 0x0000a300ff007b82 */ /* 0x000ee40000000800 */
[----:B---3--:R-:W-:-:S13]  /*1f60*/  ISETP.GE.AND P1, PT, R0, 0x1, PT ;  /* 0x000000010000780c */ /* 0x008fda0003f26270 */
[----:B------:R-:W-:Y:S05]  /*1f70*/  @!P1 BRA `(.L_x_30) ;  /* 0x0000000000409947 */ /* 0x000fea0003800000 */
[----:B------:R-:W-:Y:S05]  /*1f80*/  @!P0 BRA `(.L_x_31) ;  /* 0x0000000000048947 */ /* 0x000fea0003800000 */
[----:B------:R-:W-:Y:S01]  /*1f90*/  BPT.TRAP 0x1 ;  /* 0x000000040000795c */ /* 0x000fe20000300000 */
.L_x_31:
[----:B------:R-:W-:Y:S01]  /*1fa0*/  ISETP.NE.AND P0, PT, R23, RZ, PT ;  /* 0x000000ff1700720c */ /* 0x000fe20003f05270 */
[----:B------:R-:W-:-:S12]  /*1fb0*/  UISETP.LT.AND UP1, UPT, UR40, 0x1, UPT ;  /* 0x000000012800788c */ /* 0x000fd8000bf21270 */
[----:B------:R-:W-:-:S05]  /*1fc0*/  VOTEU.ANY UP0, P0 ;  /* 0x00000000003f7886 */ /* 0x000fca0000000100 */
[----:B------:R-:W-:-:S04]  /*1fd0*/  @UP0 USEL UR4, UR40, 0x1, UP1 ;  /* 0x0000000128040887 */ /* 0x000fc80008800000 */
[----:B------:R-:W-:-:S06]  /*1fe0*/  @UP0 UIADD3 UR4, UR39, UR40, -UR4 ;  /* 0x0000002827040290 */ /* 0x000fcc000fffe804 */
[----:B------:R-:W-:-:S04]  /*1ff0*/  IMAD.U32 R0, RZ, RZ, UR4 ;  /* 0x00000004ff007e24 */ /* 0x000fc8000f8e00ff */
[----:B------:R-:W-:-:S05]  /*2000*/  @P0 IMAD.SHL.U32 R0, R0, 0x8, RZ ;  /* 0x0000000800000824 */ /* 0x000fca00078e00ff */
[----:B------:R-:W-:-:S04]  /*2010*/  @P0 LOP3.LUT R0, R0, 0x18, RZ, 0xc0, !PT ;  /* 0x0000001800000812 */ /* 0x000fc800078ec0ff */
[----:B------:R-:W-:-:S04]  /*2020*/  @P0 IADD3 R3, R6, 0x20, R0 ;  /* 0x0000002006030810 */ /* 0x000fc80007ffe000 */
[----:B------:R-:W-:-:S04]  /*2030*/  @P0 PRMT R3, R22, 0x654, R3 ;  /* 0x0000065416030816 */ /* 0x000fc80000000003 */
[----:B------:R3:W-:Y:S01]  /*2040*/  @P0 SYNCS.ARRIVE.TRANS64.RED.A1T0 RZ, [R3+URZ], RZ ;  /* 0x000000ff03ff09a7 */ /* 0x0007e2000810043f */
[----:B------:R-:W-:-:S13]  /*2050*/  ISETP.GT.U32.AND P0, PT, R19, 0x1, PT ;  /* 0x000000011300780c */ /* 0x000fda0003f04070 */
[----:B---3--:R-:W-:Y:S05]  /*2060*/  @P0 BRA `(.L_x_30) ;  /* 0x0000000000040947 */ /* 0x008fea0003800000 */
[----:B------:R-:W-:Y:S01]  /*2070*/  BPT.TRAP 0x1 ;  /* 0x000000040000795c */ /* 0x000fe20000300000 */
.L_x_30:
[----:B------:R-:W3:Y:S01]  /*2080*/  LDC R6, c[0x0][0x288] ;  /* 0x0000a200ff067b82 */ /* 0x000ee20000000800 */
[--C-:B------:R-:W-:Y:S01]  /*2090*/  SHF.R.U32.HI R0, RZ, 0x2, R18.reuse ;  /* 0x00000002ff007819 */ /* 0x100fe20000011612 */
[----:B------:R-:W-:Y:S01]  /*20a0*/  UIADD3 UR39, UR40, UR39, URZ ;  /* 0x0000002728277290 */ /* 0x000fe2000fffe03f */
[----:B01----:R-:W-:Y:S01]  /*20b0*/  SHF.R.U32.HI R5, RZ, 0x7, R18 ;  /* 0x00000007ff057819 */ /* 0x003fe20000011612 */
[----:B------:R-:W-:Y:S01]  /*20c0*/  IMAD.SHL.U32 R93, R93, 0x40, RZ ;  /* 0x000000405d5d7824 */ /* 0x000fe200078e00ff */
[----:B------:R-:W-:Y:S01]  /*20d0*/  LOP3.LUT R3, R0, 0x7, RZ, 0xc0, !PT ;  /* 0x0000000700037812 */ /* 0x000fe200078ec0ff */
[----:B------:R-:W-:Y:S01]  /*20e0*/  USHF.R.U32.HI UR4, URZ, 0x2, UR39 ;  /* 0x000000023f047899 */ /* 0x000fe20008011627 */
[----:B------:R-:W-:Y:S01]  /*20f0*/  LOP3.LUT R4, R18, 0x60, RZ, 0xc0, !PT ;  /* 0x0000006012047812 */ /* 0x000fe200078ec0ff */
[----:B------:R-:W-:Y:S01]  /*2100*/  IMAD.SHL.U32 R9, R92, 0x100, RZ ;  /* 0x000001005c097824 */ /* 0x000fe200078e00ff */
[----:B------:R-:W-:Y:S01]  /*2110*/  LOP3.LUT R0, R5, 0x1, RZ, 0xc0, !PT ;  /* 0x0000000105007812 */ /* 0x000fe200078ec0ff */
[----:B------:R-:W-:Y:S01]  /*2120*/  ULOP3.LUT UR4, UR4, 0x1, URZ, 0xc0, !UPT ;  /* 0x0000000104047892 */ /* 0x000fe2000f8ec03f */
[----:B------:R-:W-:Y:S01]  /*2130*/  SHF.R.U32.HI R8, RZ, 0x1, R4 ;  /* 0x00000001ff087819 */ /* 0x000fe20000011604 */
[----:B------:R-:W-:Y:S01]  /*2140*/  IMAD.SHL.U32 R14, R18, 0x2, RZ ;  /* 0x00000002120e7824 */ /* 0x000fe200078e00ff */
[----:B------:R-:W-:Y:S01]  /*2150*/  ULDC UR8, c[0x0][0x284] ;  /* 0x0000a10000087ab9 */ /* 0x000fe20000000800 */
[----:B------:R-:W-:Y:S01]  /*2160*/  IMAD.SHL.U32 R4, R0, 0x40, RZ ;  /* 0x0000004000047824 */ /* 0x000fe200078e00ff */
[--C-:B------:R-:W-:Y:S01]  /*2170*/  IADD3 R5, RZ, -R8, -R3.reuse ;  /* 0x80000008ff057210 */ /* 0x100fe20007ffe803 */
[----:B------:R-:W-:Y:S01]  /*2180*/  UISETP.GT.U32.AND UP1, UPT, UR39, 0x3, UPT ;  /* 0x000000032700788c */ /* 0x000fe2000bf24070 */
[----:B------:R-:W-:Y:S01]  /*2190*/  SHF.R.S32.HI R96, RZ, 0x1f, R88 ;  /* 0x0000001fff607819 */ /* 0x000fe20000011458 */
[----:B------:R-:W-:Y:S01]  /*21a0*/  UISETP.NE.U32.AND UP0, UPT, UR4, 0x1, UPT ;  /* 0x000000010400788c */ /* 0x000fe2000bf05070 */
[----:B------:R-:W-:Y:S01]  /*21b0*/  LOP3.LUT R3, R4, 0x40, R3, 0xe2, !PT ;  /* 0x0000004004037812 */ /* 0x000fe200078ee203 */
[----:B------:R-:W-:Y:S01]  /*21c0*/  ULDC.64 UR6, c[0x0][0x5d0] ;  /* 0x0001740000067ab9 */ /* 0x000fe20000000a00 */
[----:B------:R-:W-:Y:S01]  /*21d0*/  LOP3.LUT R4, R18, 0x3, RZ, 0xc0, !PT ;  /* 0x0000000312047812 */ /* 0x000fe200078ec0ff */
[----:B------:R-:W-:Y:S01]  /*21e0*/  UISETP.LT.U32.AND UP1, UPT, UR40, 0x4, UP1 ;  /* 0x000000042800788c */ /* 0x000fe20008f21070 */
[C---:B------:R-:W-:Y:S01]  /*21f0*/  LOP3.LUT R14, R93.reuse, 0x6, R14, 0xf8, !PT ;  /* 0x000000065d0e7812 */ /* 0x040fe200078ef80e */
[----:B------:R-:W-:Y:S01]  /*2200*/  UISETP.GT.U32.AND UP0, UPT, UR40, 0x3, !UP0 ;  /* 0x000000032800788c */ /* 0x000fe2000c704070 */
[----:B---3--:R-:W-:Y:S01]  /*2210*/  ISETP.GE.AND P0, PT, R93, R6, PT ;  /* 0x000000065d00720c */ /* 0x008fe20003f06270 */
[----:B------:R-:W-:Y:S01]  /*2220*/  IMAD R102, R0, -0x40, R5 ;  /* 0xffffffc000667824 */ /* 0x000fe200078e0205 */
[----:B------:R-:W-:Y:S01]  /*2230*/  SHF.R.S32.HI R15, RZ, 0x1f, R14 ;  /* 0x0000001fff0f7819 */ /* 0x000fe2000001140e */
[----:B------:R-:W-:Y:S01]  /*2240*/  IMAD R7, R96, UR6, RZ ;  /* 0x0000000660077c24 */ /* 0x000fe2000f8e02ff */
[C---:B------:R-:W-:Y:S01]  /*2250*/  ISETP.GE.OR P0, PT, R9.reuse, UR8, P0 ;  /* 0x0000000809007c0c */ /* 0x040fe20008706670 */
[----:B------:R-:W-:Y:S01]  /*2260*/  IMAD R0, R4, -0x2, R6 ;  /* 0xfffffffe04007824 */ /* 0x000fe200078e0206 */
[----:B------:R-:W-:Y:S01]  /*2270*/  USEL UR5, URZ, 0x1, !UP1 ;  /* 0x000000013f057887 */ /* 0x000fe2000c800000 */
[----:B------:R-:W-:Y:S01]  /*2280*/  IMAD.WIDE R4, R92, 0x100, RZ ;  /* 0x000001005c047825 */ /* 0x000fe200078e02ff */
[----:B------:R-:W-:Y:S01]  /*2290*/  USEL UR4, URZ, 0x1, !UP0 ;  /* 0x000000013f047887 */ /* 0x000fe2000c000000 */
[----:B------:R-:W-:Y:S01]  /*22a0*/  IADD3 R102, -R9, UR8, R102 ;  /* 0x0000000809667c10 */ /* 0x000fe2000fffe166 */
[----:B------:R-:W-:Y:S01]  /*22b0*/  ULOP3.LUT UR39, UR39, 0x3, URZ, 0xc0, !UPT ;  /* 0x0000000327277892 */ /* 0x000fe2000f8ec03f */
[C---:B------:R-:W-:Y:S01]  /*22c0*/  IMAD R11, R88.reuse, UR7, R7 ;  /* 0x00000007580b7c24 */ /* 0x040fe2000f8e0207 */
[----:B------:R-:W-:Y:S01]  /*22d0*/  ULOP3.LUT UR38, UR4, UR38, UR5, 0x96, !UPT ;  /* 0x0000002604267292 */ /* 0x000fe2000f8e9605 */
[----:B------:R-:W-:Y:S01]  /*22e0*/  IMAD.WIDE.U32 R6, R88, UR6, R14 ;  /* 0x0000000658067c25 */ /* 0x000fe2000f8e000e */
[----:B------:R-:W-:-:S03]  /*22f0*/  LOP3.LUT R107, R4, R3, R8, 0xfe, !PT ;  /* 0x00000003046b7212 */ /* 0x000fc600078efe08 */
[----:B------:R-:W-:Y:S02]  /*2300*/  IMAD.IADD R3, R0, 0x1, -R93 ;  /* 0x0000000100037824 */ /* 0x000fe400078e0a5d */
[----:B------:R-:W-:Y:S02]  /*2310*/  IMAD.IADD R7, R7, 0x1, R11 ;  /* 0x0000000107077824 */ /* 0x000fe400078e020b */
[----:B------:R-:W-:Y:S01]  /*2320*/  IMAD.MOV.U32 R0, RZ, RZ, -0x1 ;  /* 0xffffffffff007424 */ /* 0x000fe200078e00ff */
[----:B------:R-:W-:Y:S06]  /*2330*/  @P0 BRA `(.L_x_32) ;  /* 0x0000003000f40947 */ /* 0x000fec0003800000 */
[----:B------:R-:W0:Y:S01]  /*2340*/  LDC.64 R20, c[0x0][0x5c8] ;  /* 0x00017200ff147b82 */ /* 0x000e220000000a00 */
[----:B------:R-:W-:Y:S01]  /*2350*/  ULDC.64 UR4, c[0x0][0x5c0] ;  /* 0x0001700000047ab9 */ /* 0x000fe20000000a00 */
[----:B------:R-:W-:Y:S01]  /*2360*/  BSSY B0, `(.L_x_32) ;  /* 0x000033a000007945 */ /* 0x000fe20003800000 */
[-C--:B0-----:R-:W-:Y:S01]  /*2370*/  IMAD R8, R5, R20.reuse, RZ ;  /* 0x0000001405087224 */ /* 0x081fe200078e02ff */
[----:B------:R-:W-:Y:S01]  /*2380*/  SHF.L.U64.HI R13, R20, 0x7, R21 ;  /* 0x00000007140d7819 */ /* 0x000fe20000010215 */
[----:B------:R-:W-:-:S04]  /*2390*/  IMAD.WIDE.U32 R6, R107, R20, R6 ;  /* 0x000000146b067225 */ /* 0x000fc800078e0006 */
[----:B------:R-:W-:Y:S01]  /*23a0*/  IMAD R9, R107, R21, R8 ;  /* 0x000000156b097224 */ /* 0x000fe200078e0208 */
[----:B------:R-:W-:Y:S01]  /*23b0*/  IADD3 R94, P0, R6, UR4, RZ ;  /* 0x00000004065e7c10 */ /* 0x000fe2000ff1e0ff */
[C---:B------:R-:W-:Y:S02]  /*23c0*/  IMAD.SHL.U32 R11, R20.reuse, 0x80, RZ ;  /* 0x00000080140b7824 */ /* 0x040fe400078e00ff */
[----:B------:R-:W-:Y:S01]  /*23d0*/  IMAD.IADD R9, R7, 0x1, R9 ;  /* 0x0000000107097824 */ /* 0x000fe200078e0209 */
[-C--:B------:R-:W-:Y:S02]  /*23e0*/  LEA R6, P1, R20, R94.reuse, 0x3 ;  /* 0x0000005e14067211 */ /* 0x080fe400078218ff */
[----:B------:R-:W-:Y:S02]  /*23f0*/  IADD3 R8, P2, R11, R94, RZ ;  /* 0x0000005e0b087210 */ /* 0x000fe40007f5e0ff */
[----:B------:R-:W-:Y:S02]  /*2400*/  IADD3.X R95, R9, UR5, RZ, P0, !PT ;  /* 0x00000005095f7c10 */ /* 0x000fe400087fe4ff */
[----:B-----5:R-:W-:-:S02]  /*2410*/  ISETP.NE.AND P0, PT, R90, RZ, PT ;  /* 0x000000ff5a00720c */ /* 0x020fc40003f05270 */
[----:B------:R-:W-:Y:S01]  /*2420*/  LEA.HI.X R7, R20, R95, R21, 0x3, P1 ;  /* 0x0000005f14077211 */ /* 0x000fe200008f1c15 */
[----:B------:R-:W-:Y:S01]  /*2430*/  IMAD.X R9, R13, 0x1, R95, P2 ;  /* 0x000000010d097824 */ /* 0x000fe200010e065f */
[----:B------:R-:W-:-:S05]  /*2440*/  IADD3 R10, P1, R11, R6, RZ ;  /* 0x000000060b0a7210 */ /* 0x000fca0007f3e0ff */
[----:B------:R-:W-:-:S04]  /*2450*/  IMAD.X R11, R13, 0x1, R7, P1 ;  /* 0x000000010d0b7824 */ /* 0x000fc800008e0607 */
[----:B------:R-:W-:Y:S05]  /*2460*/  @!P0 BRA `(.L_x_33) ;  /* 0x0000002400948947 */ /* 0x000fea0003800000 */
[----:B------:R-:W0:Y:S01]  /*2470*/  LDC.64 R92, c[0x0][0x5b0] ;  /* 0x00016c00ff5c7b82 */ /* 0x000e220000000a00 */
[----:B------:R-:W-:Y:S01]  /*2480*/  ULDC.64 UR4, c[0x0][0x5b8] ;  /* 0x00016e0000047ab9 */ /* 0x000fe20000000a00 */
[----:B------:R-:W-:Y:S01]  /*2490*/  ISETP.GE.AND P0, PT, R102, 0x1, PT ;  /* 0x000000016600780c */ /* 0x000fe20003f06270 */
[----:B------:R-:W-:Y:S01]  /*24a0*/  IMAD R21, R96, UR4, RZ ;  /* 0x0000000460157c24 */ /* 0x000fe2000f8e02ff */
[----:B------:R-:W-:Y:S01]  /*24b0*/  BSSY B1, `(.L_x_34) ;  /* 0x0000010000017945 */ /* 0x000fe20003800000 */
[C---:B------:R-:W-:Y:S01]  /*24c0*/  IMAD.WIDE.U32 R14, R88.reuse, UR4, R14 ;  /* 0x00000004580e7c25 */ /* 0x040fe2000f8e000e */
[----:B------:R-:W-:Y:S02]  /*24d0*/  ISETP.LT.OR P3, PT, R3, 0x1, !P0 ;  /* 0x000000010300780c */ /* 0x000fe40004761670 */
[----:B------:R-:W1:Y:S01]  /*24e0*/  LDC.64 R12, c[0x0][0x5a8] ;  /* 0x00016a00ff0c7b82 */ /* 0x000e620000000a00 */
[----:B------:R-:W-:Y:S02]  /*24f0*/  IMAD R21, R88, UR5, R21 ;  /* 0x0000000558157c24 */ /* 0x000fe4000f8e0215 */
[----:B------:R-:W-:-:S02]  /*2500*/  IMAD.MOV.U32 R20, RZ, RZ, R14 ;  /* 0x000000ffff147224 */ /* 0x000fc400078e000e */
[----:B------:R-:W-:Y:S02]  /*2510*/  IMAD.IADD R21, R15, 0x1, R21 ;  /* 0x000000010f157824 */ /* 0x000fe400078e0215 */
[-C--:B0-----:R-:W-:Y:S01]  /*2520*/  IMAD R88, R5, R92.reuse, RZ ;  /* 0x0000005c05587224 */ /* 0x081fe200078e02ff */
[----:B------:R-:W-:Y:S01]  /*2530*/  SHF.L.U64.HI R99, R92, 0x3, R93 ;  /* 0x000000035c637819 */ /* 0x000fe2000001025d */
[----:B------:R-:W-:-:S04]  /*2540*/  IMAD.WIDE.U32 R96, R107, R92, R20 ;  /* 0x0000005c6b607225 */ /* 0x000fc800078e0014 */
[----:B------:R-:W-:Y:S01]  /*2550*/  IMAD R105, R107, R93, R88 ;  /* 0x0000005d6b697224 */ /* 0x000fe200078e0258 */
[----:B-1----:R-:W-:Y:S01]  /*2560*/  IADD3 R96, P1, R96, R12, RZ ;  /* 0x0000000c60607210 */ /* 0x002fe20007f3e0ff */
[----:B------:R-:W-:-:S03]  /*2570*/  IMAD.SHL.U32 R98, R92, 0x8, RZ ;  /* 0x000000085c627824 */ /* 0x000fc600078e00ff */
[----:B------:R-:W-:Y:S01]  /*2580*/  IADD3.X R97, R13, R97, R105, P1, !PT ;  /* 0x000000610d617210 */ /* 0x000fe20000ffe469 */
[----:B------:R-:W-:Y:S08]  /*2590*/  @P3 BRA `(.L_x_35) ;  /* 0x0000000000043947 */ /* 0x000ff00003800000 */
[----:B--2---:R0:W5:Y:S02]  /*25a0*/  LDG.E.U8 R91, desc[UR36][R96.64] ;  /* 0x00000024605b7981 */ /* 0x004164000c1e1100 */
.L_x_35:
[----:B------:R-:W-:Y:S05]  /*25b0*/  BSYNC B1 ;  /* 0x0000000000017941 */ /* 0x000fea0003800000 */
.L_x_34:
[----:B-----5:R-:W-:Y:S01]  /*25c0*/  LOP3.LUT R88, R91, 0xffff, RZ, 0xc0, !PT ;  /* 0x0000ffff5b587812 */ /* 0x020fe200078ec0ff */
[----:B------:R-:W-:Y:S01]  /*25d0*/  IMAD.WIDE.U32 R100, R107, R92, R98 ;  /* 0x0000005c6b647225 */ /* 0x000fe200078e0062 */
[----:B------:R-:W-:Y:S01]  /*25e0*/  ISETP.LT.OR P4, PT, R3, 0x2, !P0 ;  /* 0x000000020300780c */ /* 0x000fe20004781670 */
[----:B------:R-:W-:Y:S01]  /*25f0*/  BSSY B1, `(.L_x_36) ;  /* 0x000000e000017945 */ /* 0x000fe20003800000 */
[----:B------:R-:W-:Y:S01]  /*2600*/  PRMT R103, R88, 0x8880, RZ ;  /* 0x0000888058677816 */ /* 0x000fe200000000ff */
[----:B------:R-:W-:Y:S01]  /*2610*/  IMAD.IADD R101, R105, 0x1, R101 ;  /* 0x0000000169657824 */ /* 0x000fe200078e0265 */
[----:B------:R-:W-:Y:S02]  /*2620*/  IADD3 R100, P2, P5, R14, R12, R100 ;  /* 0x0000000c0e647210 */ /* 0x000fe40007d5e064 */
[----:B------:R-:W-:Y:S01]  /*2630*/  ISETP.GE.AND P1, PT, R102, 0x9, PT ;  /* 0x000000096600780c */ /* 0x000fe20003f26270 */
[----:B------:R-:W-:Y:S01]  /*2640*/  IMAD R88, R103, R90, RZ ;  /* 0x0000005a67587224 */ /* 0x000fe200078e02ff */
[----:B------:R-:W-:-:S02]  /*2650*/  IADD3.X R101, R21, R13, R101, P2, P5 ;  /* 0x0000000d15657210 */ /* 0x000fc400017ea465 */
[----:B------:R-:W-:Y:S01]  /*2660*/  ISETP.LT.OR P2, PT, R3, 0x1, !P1 ;  /* 0x000000010300780c */ /* 0x000fe20004f41670 */
[----:B------:R-:W-:-:S05]  /*2670*/  @!P3 IMAD R103, R56, R89, R88 ;  /* 0x000000593867b224 */ /* 0x000fca00078e0258 */
[----:B------:R1:W-:Y:S01]  /*2680*/  @!P3 STG.E.U8 desc[UR36][R94.64], R103 ;  /* 0x000000675e00b986 */ /* 0x0003e2000c101124 */
[----:B------:R-:W-:Y:S06]  /*2690*/  @P4 BRA `(.L_x_37) ;  /* 0x00000000000c4947 */ /* 0x000fec0003800000 */
[----:B--2---:R-:W1:Y:S02]  /*26a0*/  LDG.E.U8 R91, desc[UR36][R96.64+0x1] ;  /* 0x00000124605b7981 */ /* 0x004e64000c1e1100 */
[----:B-1----:R-:W-:-:S05]  /*26b0*/  PRMT R103, R91, 0x8880, RZ ;  /* 0x000088805b677816 */ /* 0x002fca00000000ff */
[----:B------:R-:W-:-:S07]  /*26c0*/  IMAD R88, R103, R90, RZ ;  /* 0x0000005a67587224 */ /* 0x000fce00078e02ff */
.L_x_37:
[----:B------:R-:W-:Y:S05]  /*26d0*/  BSYNC B1 ;  /* 0x0000000000017941 */ /* 0x000fea0003800000 */
.L_x_36:
[----:B------:R-:W-:Y:S01]  /*26e0*/  @!P4 IMAD R57, R57, R89, R88 ;  /* 0x000000593939c224 */ /* 0x000fe200078e0258 */
[----:B------:R-:W-:Y:S04]  /*26f0*/  BSSY B1, `(.L_x_38) ;  /* 0x0000006000017945 */ /* 0x000fe80003800000 */
[----:B------:R3:W-:Y:S01]  /*2700*/  @!P4 STG.E.U8 desc[UR36][R94.64+0x1], R57 ;  /* 0x000001395e00c986 */ /* 0x0007e2000c101124 */
[----:B------:R-:W-:Y:S05]  /*2710*/  @P2 BRA `(.L_x_39) ;  /* 0x00000000000c2947 */ /* 0x000fea0003800000 */
[----:B--2---:R-:W3:Y:S02]  /*2720*/  LDG.E.U8 R91, desc[UR36][R100.64] ;  /* 0x00000024645b7981 */ /* 0x004ee4000c1e1100 */
[----:B---3--:R-:W-:-:S05]  /*2730*/  PRMT R57, R91, 0x8880, RZ ;  /* 0x000088805b397816 */ /* 0x008fca00000000ff */
[----:B------:R-:W-:-:S07]  /*2740*/  IMAD R88, R57, R90, RZ ;  /* 0x0000005a39587224 */ /* 0x000fce00078e02ff */
.L_x_39:
[----:B------:R-:W-:Y:S05]  /*2750*/  BSYNC B1 ;  /* 0x0000000000017941 */ /* 0x000fea0003800000 */
.L_x_38:
[C---:B------:R-:W-:Y:S01]  /*2760*/  ISETP.LT.OR P4, PT, R3.reuse, 0x2, !P1 ;  /* 0x000000020300780c */ /* 0x040fe20004f81670 */
[----:B---3--:R-:W-:Y:S01]  /*2770*/  @!P2 IMAD R57, R58, R89, R88 ;  /* 0x000000593a39a224 */ /* 0x008fe200078e0258 */
[----:B------:R-:W-:Y:S01]  /*2780*/  BSSY B1, `(.L_x_40) ;  /* 0x0000009000017945 */ /* 0x000fe20003800000 */
[C---:B------:R-:W-:Y:S02]  /*2790*/  ISETP.LT.OR P3, PT, R3.reuse, 0x9, !P0 ;  /* 0x000000090300780c */ /* 0x040fe40004761670 */
[C---:B------:R-:W-:Y:S01]  /*27a0*/  ISETP.LT.OR P5, PT, R3.reuse, 0xa, !P0 ;  /* 0x0000000a0300780c */ /* 0x040fe200047a1670 */
[----:B------:R3:W-:Y:S01]  /*27b0*/  @!P2 STG.E.U8 desc[UR36][R6.64], R57 ;  /* 0x000000390600a986 */ /* 0x0007e2000c101124 */
[----:B------:R-:W-:-:S06]  /*27c0*/  ISETP.LT.OR P2, PT, R3, 0x9, !P1 ;  /* 0x000000090300780c */ /* 0x000fcc0004f41670 */
[----:B------:R-:W-:Y:S07]  /*27d0*/  @P4 BRA `(.L_x_41) ;  /* 0x00000000000c4947 */ /* 0x000fee0003800000 */
[----:B--2---:R-:W3:Y:S02]  /*27e0*/  LDG.E.U8 R91, desc[UR36][R100.64+0x1] ;  /* 0x00000124645b7981 */ /* 0x004ee4000c1e1100 */
[----:B---3--:R-:W-:-:S05]  /*27f0*/  PRMT R57, R91, 0x8880, RZ ;  /* 0x000088805b397816 */ /* 0x008fca00000000ff */
[----:B------:R-:W-:-:S07]  /*2800*/  IMAD R88, R57, R90, RZ ;  /* 0x0000005a39587224 */ /* 0x000fce00078e02ff */
.L_x_41:
[----:B------:R-:W-:Y:S05]  /*2810*/  BSYNC B1 ;  /* 0x0000000000017941 */ /* 0x000fea0003800000 */
.L_x_40:
[----:B------:R-:W-:Y:S01]  /*2820*/  @!P4 IMAD R59, R59, R89, R88 ;  /* 0x000000593b3bc224 */ /* 0x000fe200078e0258 */
[----:B------:R-:W-:Y:S04]  /*2830*/  BSSY B1, `(.L_x_42) ;  /* 0x0000006000017945 */ /* 0x000fe80003800000 */
[----:B------:R4:W-:Y:S01]  /*2840*/  @!P4 STG.E.U8 desc[UR36][R6.64+0x1], R59 ;  /* 0x0000013b0600c986 */ /* 0x0009e2000c101124 */
[----:B------:R-:W-:Y:S05]  /*2850*/  @P3 BRA `(.L_x_43) ;  /* 0x00000000000c3947 */ /* 0x000fea0003800000 */
[----:B--2---:R-:W3:Y:S02]  /*2860*/  LDG.E.U8 R91, desc[UR36][R96.64+0x8] ;  /* 0x00000824605b7981 */ /* 0x004ee4000c1e1100 */
[----:B---3--:R-:W-:-:S05]  /*2870*/  PRMT R57, R91, 0x8880, RZ ;  /* 0x000088805b397816 */ /* 0x008fca00000000ff */
[----:B------:R-:W-:-:S07]  /*2880*/  IMAD R88, R57, R90, RZ ;  /* 0x0000005a39587224 */ /* 0x000fce00078e02ff */
.L_x_43:
[----:B------:R-:W-:Y:S05]  /*2890*/  BSYNC B1 ;  /* 0x0000000000017941 */ /* 0x000fea0003800000 */
.L_x_42:
[----:B---3--:R-:W-:Y:S01]  /*28a0*/  @!P3 IMAD R57, R60, R89, R88 ;  /* 0x000000593c39b224 */ /* 0x008fe200078e0258 */
[----:B------:R-:W-:Y:S04]  /*28b0*/  BSSY B1, `(.L_x_44) ;  /* 0x0000006000017945 */ /* 0x000fe80003800000 */
[----:B------:R3:W-:Y:S01]  /*28c0*/  @!P3 STG.E.U8 desc[UR36][R94.64+0x8], R57 ;  /* 0x000008395e00b986 */ /* 0x0007e2000c101124 */
[----:B------:R-:W-:Y:S05]  /*28d0*/  @P5 BRA `(.L_x_45) ;  /* 0x00000000000c5947 */ /* 0x000fea0003800000 */
[----:B--2---:R-:W3:Y:S02]  /*28e0*/  LDG.E.U8 R91, desc[UR36][R96.64+0x9] ;  /* 0x00000924605b7981 */ /* 0x004ee4000c1e1100 */
[----:B---3--:R-:W-:-:S05]  /*28f0*/  PRMT R57, R91, 0x8880, RZ ;  /* 0x000088805b397816 */ /* 0x008fca00000000ff */
[----:B------:R-:W-:-:S07]  /*2900*/  IMAD R88, R57, R90, RZ ;  /* 0x0000005a39587224 */ /* 0x000fce00078e02ff */
.L_x_45:
[----:B------:R-:W-:Y:S05]  /*2910*/  BSYNC B1 ;  /* 0x0000000000017941 */ /* 0x000fea0003800000 */
.L_x_44:
[----:B------:R-:W-:Y:S01]  /*2920*/  @!P5 IMAD R61, R61, R89, R88 ;  /* 0x000000593d3dd224 */ /* 0x000fe200078e0258 */
[----:B------:R-:W-:Y:S04]  /*2930*/  BSSY B1, `(.L_x_46) ;  /* 0x0000006000017945 */ /* 0x000fe80003800000 */
[----:B------:R0:W-:Y:S01]  /*2940*/  @!P5 STG.E.U8 desc[UR36][R94.64+0x9], R61 ;  /* 0x0000093d5e00d986 */ /* 0x0001e2000c101124 */
[----:B------:R-:W-:Y:S05]  /*2950*/  @P2 BRA `(.L_x_47) ;  /* 0x00000000000c2947 */ /* 0x000fea0003800000 */
[----:B--2---:R-:W3:Y:S02]  /*2960*/  LDG.E.U8 R91, desc[UR36][R100.64+0x8] ;  /* 0x00000824645b7981 */ /* 0x004ee4000c1e1100 */
[----:B---3--:R-:W-:-:S05]  /*2970*/  PRMT R57, R91, 0x8880, RZ ;  /* 0x000088805b397816 */ /* 0x008fca00000000ff */
[----:B------:R-:W-:-:S07]  /*2980*/  IMAD R88, R57, R90, RZ ;  /* 0x0000005a39587224 */ /* 0x000fce00078e02ff */
.L_x_47:
[----:B------:R-:W-:Y:S05]  /*2990*/  BSYNC B1 ;  /* 0x0000000000017941 */ /* 0x000fea0003800000 */
.L_x_46:
        /* <DEDUP_REMOVED lines=11> */
.L_x_49:
[----:B------:R-:W-:Y:S05]  /*2a50*/  BSYNC B1 ;  /* 0x0000000000017941 */ /* 0x000fea0003800000 */
.L_x_48:
[----:B------:R-:W-:Y:S01]  /*2a60*/  @!P4 IMAD R63, R63, R89, R88 ;  /* 0x000000593f3fc224 */ /* 0x000fe200078e0258 */
[----:B------:R-:W-:Y:S04]  /*2a70*/  BSSY B1, `(.L_x_50) ;  /* 0x0000006000017945 */ /* 0x000fe80003800000 */
[----:B------:R0:W-:Y:S01]  /*2a80*/  @!P4 STG.E.U8 desc[UR36][R6.64+0x9], R63 ;  /* 0x0000093f0600c986 */ /* 0x0001e2000c101124 */
[----:B------:R-:W-:Y:S05]  /*2a90*/  @P3 BRA `(.L_x_51) ;  /* 0x00000000000c3947 */ /* 0x000fea0003800000 */
[----:B--2---:R-:W3:Y:S02]  /*2aa0*/  LDG.E.U8 R91, desc[UR36][R96.64+0x10] ;  /* 0x00001024605b7981 */ /* 0x004ee4000c1e1100 */
[----:B---3--:R-:W-:-:S05]  /*2ab0*/  PRMT R57, R91, 0x8880, RZ ;  /* 0x000088805b397816 */ /* 0x008fca00000000ff */
[----:B------:R-:W-:-:S07]  /*2ac0*/  IMAD R88, R57, R90, RZ ;  /* 0x0000005a39587224 */ /* 0x000fce00078e02ff */
.L_x_51:
[----:B------:R-:W-:Y:S05]  /*2ad0*/  BSYNC B1 ;  /* 0x0000000000017941 */ /* 0x000fea0003800000 */
.L_x_50:
[----:B---3--:R-:W-:Y:S01]  /*2ae0*/  @!P3 IMAD R57, R64, R89, R88 ;  /* 0x000000594039b224 */ /* 0x008fe200078e0258 */
[----:B------:R-:W-:Y:S04]  /*2af0*/  BSSY B1, `(.L_x_52) ;  /* 0x0000006000017945 */ /* 0x000fe80003800000 */
[----:B------:R3:W-:Y:S01]  /*2b00*/  @!P3 STG.E.U8 desc[UR36][R94.64+0x10], R57 ;  /* 0x000010395e00b986 */ /* 0x0007e2000c101124 */
[----:B------:R-:W-:Y:S05]  /*2b10*/  @P5 BRA `(.L_x_53) ;  /* 0x00000000000c5947 */ /* 0x000fea0003800000 */
[----:B--2---:R-:W3:Y:S02]  /*2b20*/  LDG.E.U8 R91, desc[UR36][R96.64+0x11] ;  /* 0x00001124605b7981 */ /* 0x004ee4000c1e1100 */
[----:B---3--:R-:W-:-:S05]  /*2b30*/  PRMT R57, R91, 0x8880, RZ ;  /* 0x000088805b397816 */ /* 0x008fca00000000ff */
[----:B------:R-:W-:-:S07]  /*2b40*/  IMAD R88, R57, R90, RZ ;  /* 0x0000005a39587224 */ /* 0x000fce00078e02ff */
.L_x_53:
[----:B------:R-:W-:Y:S05]  /*2b50*/  BSYNC B1 ;  /* 0x0000000000017941 */ /* 0x000fea0003800000 */
.L_x_52:
[----:B------:R-:W-:Y:S01]  /*2b60*/  @!P5 IMAD R65, R65, R89, R88 ;  /* 0x000000594141d224 */ /* 0x000fe200078e0258 */
[----:B------:R-:W-:Y:S04]  /*2b70*/  BSSY B1, `(.L_x_54) ;  /* 0x0000006000017945 */ /* 0x000fe80003800000 */
[----:B------:R0:W-:Y:S01]  /*2b80*/  @!P5 STG.E.U8 desc[UR36][R94.64+0x11], R65 ;  /* 0x000011415e00d986 */ /* 0x0001e2000c101124 */
[----:B------:R-:W-:Y:S05]  /*2b90*/  @P2 BRA `(.L_x_55) ;  /* 0x00000000000c2947 */ /* 0x000fea0003800000 */
[----:B--2---:R-:W3:Y:S02]  /*2ba0*/  LDG.E.U8 R91, desc[UR36][R100.64+0x10] ;  /* 0x00001024645b7981 */ /* 0x004ee4000c1e1100 */
[----:B---3--:R-:W-:-:S05]  /*2bb0*/  PRMT R57, R91, 0x8880, RZ ;  /* 0x000088805b397816 */ /* 0x008fca00000000ff */
[----:B------:R-:W-:-:S07]  /*2bc0*/  IMAD R88, R57, R90, RZ ;  /* 0x0000005a39587224 */ /* 0x000fce00078e02ff */
.L_x_55:
[----:B------:R-:W-:Y:S05]  /*2bd0*/  BSYNC B1 ;  /* 0x0000000000017941 */ /* 0x000fea0003800000 */
.L_x_54:
        /* <DEDUP_REMOVED lines=11> */
.L_x_57:
[----:B------:R-:W-:Y:S05]  /*2c90*/  BSYNC B1 ;  /* 0x0000000000017941 */ /* 0x000fea0003800000 */
.L_x_56:
[----:B------:R-:W-:Y:S01]  /*2ca0*/  @!P4 IMAD R67, R67, R89, R88 ;  /* 0x000000594343c224 */ /* 0x000fe200078e0258 */
[----:B------:R-:W-:Y:S04]  /*2cb0*/  BSSY B1, `(.L_x_58) ;  /* 0x0000006000017945 */ /* 0x000fe80003800000 */
[----:B------:R0:W-:Y:S01]  /*2cc0*/  @!P4 STG.E.U8 desc[UR36][R6.64+0x11], R67 ;  /* 0x000011430600c986 */ /* 0x0001e2000c101124 */
[----:B------:R-:W-:Y:S05]  /*2cd0*/  @P3 BRA `(.L_x_59) ;  /* 0x00000000000c3947 */ /* 0x000fea0003800000 */
[----:B--2---:R-:W3:Y:S02]  /*2ce0*/  LDG.E.U8 R91, desc[UR36][R96.64+0x18] ;  /* 0x00001824605b7981 */ /* 0x004ee4000c1e1100 */
[----:B---3--:R-:W-:-:S05]  /*2cf0*/  PRMT R57, R91, 0x8880, RZ ;  /* 0x000088805b397816 */ /* 0x008fca00000000ff */
[----:B------:R-:W-:-:S07]  /*2d00*/  IMAD R88, R57, R90, RZ ;  /* 0x0000005a39587224 */ /* 0x000fce00078e02ff */
.L_x_59:
[----:B------:R-:W-:Y:S05]  /*2d10*/  BSYNC B1 ;  /* 0x0000000000017941 */ /* 0x000fea0003800000 */
.L_x_58:
[----:B---3--:R-:W-:Y:S01]  /*2d20*/  @!P3 IMAD R57, R68, R89, R88 ;  /* 0x000000594439b224 */ /* 0x008fe200078e0258 */
[----:B------:R-:W-:Y:S04]  /*2d30*/  BSSY B1, `(.L_x_60) ;  /* 0x0000006000017945 */ /* 0x000fe80003800000 */
[----:B------:R3:W-:Y:S01]  /*2d40*/  @!P3 STG.E.U8 desc[UR36][R94.64+0x18], R57 ;  /* 0x000018395e00b986 */ /* 0x0007e2000c101124 */
[----:B------:R-:W-:Y:S05]  /*2d50*/  @P5 BRA `(.L_x_61) ;  /* 0x00000000000c5947 */ /* 0x000fea0003800000 */
[----:B--2---:R-:W3:Y:S02]  /*2d60*/  LDG.E.U8 R91, desc[UR36][R96.64+0x19] ;  /* 0x00001924605b7981 */ /* 0x004ee4000c1e1100 */
[----:B---3--:R-:W-:-:S05]  /*2d70*/  PRMT R57, R91, 0x8880, RZ ;  /* 0x000088805b397816 */ /* 0x008fca00000000ff */
[----:B------:R-:W-:-:S07]  /*2d80*/  IMAD R88, R57, R90, RZ ;  /* 0x0000005a39587224 */ /* 0x000fce00078e02ff */
.L_x_61:
[----:B------:R-:W-:Y:S05]  /*2d90*/  BSYNC B1 ;  /* 0x0000000000017941 */ /* 0x000fea0003800000 */
.L_x_60:
[----:B------:R-:W-:Y:S01]  /*2da0*/  @!P5 IMAD R69, R69, R89, R88 ;  /* 0x000000594545d224 */ /* 0x000fe200078e0258 */
[----:B------:R-:W-:Y:S04]  /*2db0*/  BSSY B1, `(.L_x_62) ;  /* 0x0000006000017945 */ /* 0x000fe80003800000 */
[----:B------:R0:W-:Y:S01]  /*2dc0*/  @!P5 STG.E.U8 desc[UR36][R94.64+0x19], R69 ;  /* 0x000019455e00d986 */ /* 0x0001e2000c101124 */
[----:B------:R-:W-:Y:S05]  /*2dd0*/  @P2 BRA `(.L_x_63) ;  /* 0x00000000000c2947 */ /* 0x000fea0003800000 */
[----:B--2---:R-:W3:Y:S02]  /*2de0*/  LDG.E.U8 R91, desc[UR36][R100.64+0x18] ;  /* 0x00001824645b7981 */ /* 0x004ee4000c1e1100 */
[----:B---3--:R-:W-:-:S05]  /*2df0*/  PRMT R57, R91, 0x8880, RZ ;  /* 0x000088805b397816 */ /* 0x008fca00000000ff */
[----:B------:R-:W-:-:S07]  /*2e00*/  IMAD R88, R57, R90, RZ ;  /* 0x0000005a39587224 */ /* 0x000fce00078e02ff */
.L_x_63:
[----:B------:R-:W-:Y:S05]  /*2e10*/  BSYNC B1 ;  /* 0x0000000000017941 */ /* 0x000fea0003800000 */
.L_x_62:
        /* <DEDUP_REMOVED lines=11> */
.L_x_65:
[----:B------:R-:W-:Y:S05]  /*2ed0*/  BSYNC B1 ;  /* 0x0000000000017941 */ /* 0x000fea0003800000 */
.L_x_64:
[----:B------:R-:W-:Y:S01]  /*2ee0*/  @!P4 IMAD R71, R71, R89, R88 ;  /* 0x000000594747c224 */ /* 0x000fe200078e0258 */
[----:B------:R-:W-:Y:S04]  /*2ef0*/  BSSY B1, `(.L_x_66) ;  /* 0x0000006000017945 */ /* 0x000fe80003800000 */
[----:B------:R0:W-:Y:S01]  /*2f00*/  @!P4 STG.E.U8 desc[UR36][R6.64+0x19], R71 ;  /* 0x000019470600c986 */ /* 0x0001e2000c101124 */
[----:B------:R-:W-:Y:S05]  /*2f10*/  @P3 BRA `(.L_x_67) ;  /* 0x00000000000c3947 */ /* 0x000fea0003800000 */
[----:B--2---:R-:W3:Y:S02]  /*2f20*/  LDG.E.U8 R91, desc[UR36][R96.64+0x20] ;  /* 0x00002024605b7981 */ /* 0x004ee4000c1e1100 */
[----:B---3--:R-:W-:-:S05]  /*2f30*/  PRMT R57, R91, 0x8880, RZ ;  /* 0x000088805b397816 */ /* 0x008fca00000000ff */
[----:B------:R-:W-:-:S07]  /*2f40*/  IMAD R88, R57, R90, RZ ;  /* 0x0000005a39587224 */ /* 0x000fce00078e02ff */
.L_x_67:
[----:B------:R-:W-:Y:S05]  /*2f50*/  BSYNC B1 ;  /* 0x0000000000017941 */ /* 0x000fea0003800000 */
.L_x_66:
[----:B---3--:R-:W-:Y:S01]  /*2f60*/  @!P3 IMAD R57, R72, R89, R88 ;  /* 0x000000594839b224 */ /* 0x008fe200078e0258 */
[----:B------:R-:W-:Y:S04]  /*2f70*/  BSSY B1, `(.L_x_68) ;  /* 0x0000006000017945 */ /* 0x000fe80003800000 */
[----:B------:R3:W-:Y:S01]  /*2f80*/  @!P3 STG.E.U8 desc[UR36][R94.64+0x20], R57 ;  /* 0x000020395e00b986 */ /* 0x0007e2000c101124 */
[----:B------:R-:W-:Y:S05]  /*2f90*/  @P5 BRA `(.L_x_69) ;  /* 0x00000000000c5947 */ /* 0x000fea0003800000 */
[----:B--2---:R-:W3:Y:S02]  /*2fa0*/  LDG.E.U8 R91, desc[UR36][R96.64+0x21] ;  /* 0x00002124605b7981 */ /* 0x004ee4000c1e1100 */
[----:B---3--:R-:W-:-:S05]  /*2fb0*/  PRMT R57, R91, 0x8880, RZ ;  /* 0x000088805b397816 */ /* 0x008fca00000000ff */
[----:B------:R-:W-:-:S07]  /*2fc0*/  IMAD R88, R57, R90, RZ ;  /* 0x0000005a39587224 */ /* 0x000fce00078e02ff */
.L_x_69:
[----:B------:R-:W-:Y:S05]  /*2fd0*/  BSYNC B1 ;  /* 0x0000000000017941 */ /* 0x000fea0003800000 */
.L_x_68:
[----:B------:R-:W-:Y:S01]  /*2fe0*/  @!P5 IMAD R73, R73, R89, R88 ;  /* 0x000000594949d224 */ /* 0x000fe200078e0258 */
[----:B------:R-:W-:Y:S04]  /*2ff0*/  BSSY B1, `(.L_x_70) ;  /* 0x0000006000017945 */ /* 0x000fe80003800000 */
[----:B------:R0:W-:Y:S01]  /*3000*/  @!P5 STG.E.U8 desc[UR36][R94.64+0x21], R73 ;  /* 0x000021495e00d986 */ /* 0x0001e2000c101124 */
[----:B------:R-:W-:Y:S05]  /*3010*/  @P2 BRA `(.L_x_71) ;  /* 0x00000000000c2947 */ /* 0x000fea0003800000 */
[----:B--2---:R-:W3:Y:S02]  /*3020*/  LDG.E.U8 R91, desc[UR36][R100.64+0x20] ;  /* 0x00002024645b7981 */ /* 0x004ee4000c1e1100 */
[----:B---3--:R-:W-:-:S05]  /*3030*/  PRMT R57, R91, 0x8880, RZ ;  /* 0x000088805b397816 */ /* 0x008fca00000000ff */
[----:B------:R-:W-:-:S07]  /*3040*/  IMAD R88, R57, R90, RZ ;  /* 0x0000005a39587224 */ /* 0x000fce00078e02ff */
.L_x_71:
[----:B------:R-:W-:Y:S05]  /*3050*/  BSYNC B1 ;  /* 0x0000000000017941 */ /* 0x000fea0003800000 */
.L_x_70:
        /* <DEDUP_REMOVED lines=11> */
.L_x_73:
[----:B------:R-:W-:Y:S05]  /*3110*/  BSYNC B1 ;  /* 0x0000000000017941 */ /* 0x000fea0003800000 */
.L_x_72:
[----:B------:R-:W-:Y:S01]  /*3120*/  @!P4 IMAD R75, R75, R89, R88 ;  /* 0x000000594b4bc224 */ /* 0x000fe200078e0258 */
[----:B------:R-:W-:Y:S04]  /*3130*/  BSSY B1, `(.L_x_74) ;  /* 0x0000006000017945 */ /* 0x000fe80003800000 */
[----:B------:R0:W-:Y:S01]  /*3140*/  @!P4 STG.E.U8 desc[UR36][R6.64+0x21], R75 ;  /* 0x0000214b0600c986 */ /* 0x0001e2000c101124 */
[----:B------:R-:W-:Y:S05]  /*3150*/  @P3 BRA `(.L_x_75) ;  /* 0x00000000000c3947 */ /* 0x000fea0003800000 */
[----:B--2---:R-:W3:Y:S02]  /*3160*/  LDG.E.U8 R91, desc[UR36][R96.64+0x28] ;  /* 0x00002824605b7981 */ /* 0x004ee4000c1e1100 */
[----:B---3--:R-:W-:-:S05]  /*3170*/  PRMT R57, R91, 0x8880, RZ ;  /* 0x000088805b397816 */ /* 0x008fca00000000ff */
[----:B------:R-:W-:-:S07]  /*3180*/  IMAD R88, R57, R90, RZ ;  /* 0x0000005a39587224 */ /* 0x000fce00078e02ff */
.L_x_75:
[----:B------:R-:W-:Y:S05]  /*3190*/  BSYNC B1 ;  /* 0x0000000000017941 */ /* 0x000fea0003800000 */
.L_x_74:
[----:B---3--:R-:W-:Y:S01]  /*31a0*/  @!P3 IMAD R57, R76, R89, R88 ;  /* 0x000000594c39b224 */ /* 0x008fe200078e0258 */
[----:B------:R-:W-:Y:S04]  /*31b0*/  BSSY B1, `(.L_x_76) ;  /* 0x0000006000017945 */ /* 0x000fe80003800000 */
[----:B------:R3:W-:Y:S01]  /*31c0*/  @!P3 STG.E.U8 desc[UR36][R94.64+0x28], R57 ;  /* 0x000028395e00b986 */ /* 0x0007e2000c101124 */
[----:B------:R-:W-:Y:S05]  /*31d0*/  @P5 BRA `(.L_x_77) ;  /* 0x00000000000c5947 */ /* 0x000fea0003800000 */
[----:B--2---:R-:W3:Y:S02]  /*31e0*/  LDG.E.U8 R91, desc[UR36][R96.64+0x29] ;  /* 0x00002924605b7981 */ /* 0x004ee4000c1e1100 */
[----:B---3--:R-:W-:-:S05]  /*31f0*/  PRMT R57, R91, 0x8880, RZ ;  /* 0x000088805b397816 */ /* 0x008fca00000000ff */
[----:B------:R-:W-:-:S07]  /*3200*/  IMAD R88, R57, R90, RZ ;  /* 0x0000005a39587224 */ /* 0x000fce00078e02ff */
.L_x_77:
[----:B------:R-:W-:Y:S05]  /*3210*/  BSYNC B1 ;  /* 0x0000000000017941 */ /* 0x000fea0003800000 */
.L_x_76:
[----:B------:R-:W-:Y:S01]  /*3220*/  @!P5 IMAD R77, R77, R89, R88 ;  /* 0x000000594d4dd224 */ /* 0x000fe200078e0258 */
[----:B------:R-:W-:Y:S04]  /*3230*/  BSSY B1, `(.L_x_78) ;  /* 0x0000006000017945 */ /* 0x000fe80003800000 */
[----:B------:R0:W-:Y:S01]  /*3240*/  @!P5 STG.E.U8 desc[UR36][R94.64+0x29], R77 ;  /* 0x0000294d5e00d986 */ /* 0x0001e2000c101124 */
[----:B------:R-:W-:Y:S05]  /*3250*/  @P2 BRA `(.L_x_79) ;  /* 0x00000000000c2947 */ /* 0x000fea0003800000 */
[----:B--2---:R-:W3:Y:S02]  /*3260*/  LDG.E.U8 R91, desc[UR36][R100.64+0x28] ;  /* 0x00002824645b7981 */ /* 0x004ee4000c1e1100 */
[----:B---3--:R-:W-:-:S05]  /*3270*/  PRMT R57, R91, 0x8880, RZ ;  /* 0x000088805b397816 */ /* 0x008fca00000000ff */
[----:B------:R-:W-:-:S07]  /*3280*/  IMAD R88, R57, R90, RZ ;  /* 0x0000005a39587224 */ /* 0x000fce00078e02ff */
.L_x_79:
[----:B------:R-:W-:Y:S05]  /*3290*/  BSYNC B1 ;  /* 0x0000000000017941 */ /* 0x000fea0003800000 */
.L_x_78:
        /* <DEDUP_REMOVED lines=11> */
.L_x_81:
[----:B------:R-:W-:Y:S05]  /*3350*/  BSYNC B1 ;  /* 0x0000000000017941 */ /* 0x000fea0003800000 */
.L_x_80:
[----:B------:R-:W-:Y:S01]  /*3360*/  @!P4 IMAD R79, R79, R89, R88 ;  /* 0x000000594f4fc224 */ /* 0x000fe200078e0258 */
[----:B------:R-:W-:Y:S04]  /*3370*/  BSSY B1, `(.L_x_82) ;  /* 0x0000006000017945 */ /* 0x000fe80003800000 */
[----:B------:R0:W-:Y:S01]  /*3380*/  @!P4 STG.E.U8 desc[UR36][R6.64+0x29], R79 ;  /* 0x0000294f0600c986 */ /* 0x0001e2000c101124 */
[----:B------:R-:W-:Y:S05]  /*3390*/  @P3 BRA `(.L_x_83) ;  /* 0x00000000000c3947 */ /* 0x000fea0003800000 */
[----:B--2---:R-:W3:Y:S02]  /*33a0*/  LDG.E.U8 R91, desc[UR36][R96.64+0x30] ;  /* 0x00003024605b7981 */ /* 0x004ee4000c1e1100 */
[----:B---3--:R-:W-:-:S05]  /*33b0*/  PRMT R57, R91, 0x8880, RZ ;  /* 0x000088805b397816 */ /* 0x008fca00000000ff */
[----:B------:R-:W-:-:S07]  /*33c0*/  IMAD R88, R57, R90, RZ ;  /* 0x0000005a39587224 */ /* 0x000fce00078e02ff */
.L_x_83:
[----:B------:R-:W-:Y:S05]  /*33d0*/  BSYNC B1 ;  /* 0x0000000000017941 */ /* 0x000fea0003800000 */
.L_x_82:
[----:B---3--:R-:W-:Y:S01]  /*33e0*/  @!P3 IMAD R57, R80, R89, R88 ;  /* 0x000000595039b224 */ /* 0x008fe200078e0258 */
[----:B------:R-:W-:Y:S04]  /*33f0*/  BSSY B1, `(.L_x_84) ;  /* 0x0000006000017945 */ /* 0x000fe80003800000 */
[----:B------:R3:W-:Y:S01]  /*3400*/  @!P3 STG.E.U8 desc[UR36][R94.64+0x30], R57 ;  /* 0x000030395e00b986 */ /* 0x0007e2000c101124 */
[----:B------:R-:W-:Y:S05]  /*3410*/  @P5 BRA `(.L_x_85) ;  /* 0x00000000000c5947 */ /* 0x000fea0003800000 */
[----:B--2---:R-:W3:Y:S02]  /*3420*/  LDG.E.U8 R91, desc[UR36][R96.64+0x31] ;  /* 0x00003124605b7981 */ /* 0x004ee4000c1e1100 */
[----:B---3--:R-:W-:-:S05]  /*3430*/  PRMT R57, R91, 0x8880, RZ ;  /* 0x000088805b397816 */ /* 0x008fca00000000ff */
[----:B------:R-:W-:-:S07]  /*3440*/  IMAD R88, R57, R90, RZ ;  /* 0x0000005a39587224 */ /* 0x000fce00078e02ff */
.L_x_85:
[----:B------:R-:W-:Y:S05]  /*3450*/  BSYNC B1 ;  /* 0x0000000000017941 */ /* 0x000fea0003800000 */
.L_x_84:
[----:B------:R-:W-:Y:S01]  /*3460*/  @!P5 IMAD R81, R81, R89, R88 ;  /* 0x000000595151d224 */ /* 0x000fe200078e0258 */
[----:B------:R-:W-:Y:S04]  /*3470*/  BSSY B1, `(.L_x_86) ;  /* 0x0000006000017945 */ /* 0x000fe80003800000 */
[----:B------:R0:W-:Y:S01]  /*3480*/  @!P5 STG.E.U8 desc[UR36][R94.64+0x31], R81 ;  /* 0x000031515e00d986 */ /* 0x0001e2000c101124 */
[----:B------:R-:W-:Y:S05]  /*3490*/  @P2 BRA `(.L_x_87) ;  /* 0x00000000000c2947 */ /* 0x000fea0003800000 */
[----:B--2---:R-:W3:Y:S02]  /*34a0*/  LDG.E.U8 R91, desc[UR36][R100.64+0x30] ;  /* 0x00003024645b7981 */ /* 0x004ee4000c1e1100 */
[----:B---3--:R-:W-:-:S05]  /*34b0*/  PRMT R57, R91, 0x8880, RZ ;  /* 0x000088805b397816 */ /* 0x008fca00000000ff */
[----:B------:R-:W-:-:S07]  /*34c0*/  IMAD R88, R57, R90, RZ ;  /* 0x0000005a39587224 */ /* 0x000fce00078e02ff */
.L_x_87:
[----:B------:R-:W-:Y:S05]  /*34d0*/  BSYNC B1 ;  /* 0x0000000000017941 */ /* 0x000fea0003800000 */
.L_x_86:
[C---:B------:R-:W-:Y:S01]  /*34e0*/  ISETP.LT.OR P4, PT, R3.reuse, 0x32, !P1 ;  /* 0x000000320300780c */ /* 0x040fe20004f81670 */
[----:B---3--:R-:W-:Y:S01]  /*34f0*/  @!P2 IMAD R57, R82, R89, R88 ;  /* 0x000000595239a224 */ /* 0x008fe200078e0258 */
[----:B------:R-:W-:Y:S01]  /*3500*/  BSSY B1, `(.L_x_88) ;  /* 0x000000b000017945 */ /* 0x000fe20003800000 */
[----:B------:R-:W-:Y:S02]  /*3510*/  ISETP.LT.OR P3, PT, R3, 0x39, !P0 ;  /* 0x000000390300780c */ /* 0x000fe40004761670 */
[----:B------:R-:W-:Y:S01]  /*3520*/  IADD3 R107, P5, R107, 0x80, RZ ;  /* 0x000000806b6b7810 */ /* 0x000fe20007fbe0ff */
[----:B------:R3:W-:Y:S01]  /*3530*/  @!P2 STG.E.U8 desc[UR36][R6.64+0x30], R57 ;  /* 0x000030390600a986 */ /* 0x0007e2000c101124 */
[C---:B------:R-:W-:Y:S02]  /*3540*/  ISETP.LT.OR P2, PT, R3.reuse, 0x39, !P1 ;  /* 0x000000390300780c */ /* 0x040fe40004f41670 */
[C---:B------:R-:W-:Y:S02]  /*3550*/  ISETP.LT.OR P0, PT, R3.reuse, 0x3a, !P0 ;  /* 0x0000003a0300780c */ /* 0x040fe40004701670 */
[----:B------:R-:W-:-:S02]  /*3560*/  ISETP.LT.OR P1, PT, R3, 0x3a, !P1 ;  /* 0x0000003a0300780c */ /* 0x000fc40004f21670 */
[----:B------:R-:W-:Y:S11]  /*3570*/  @P4 BRA `(.L_x_89) ;  /* 0x00000000000c4947 */ /* 0x000ff60003800000 */
[----:B--2---:R-:W3:Y:S02]  /*3580*/  LDG.E.U8 R91, desc[UR36][R100.64+0x31] ;  /* 0x00003124645b7981 */ /* 0x004ee4000c1e1100 */
[----:B---3--:R-:W-:-:S05]  /*3590*/  PRMT R57, R91, 0x8880, RZ ;  /* 0x000088805b397816 */ /* 0x008fca00000000ff */
[----:B------:R-:W-:-:S07]  /*35a0*/  IMAD R88, R57, R90, RZ ;  /* 0x0000005a39587224 */ /* 0x000fce00078e02ff */
.L_x_89:
[----:B------:R-:W-:Y:S05]  /*35b0*/  BSYNC B1 ;  /* 0x0000000000017941 */ /* 0x000fea0003800000 */
.L_x_88:
[----:B------:R-:W-:Y:S01]  /*35c0*/  @!P4 IMAD R83, R83, R89, R88 ;  /* 0x000000595353c224 */ /* 0x000fe200078e0258 */
[----:B------:R-:W-:Y:S04]  /*35d0*/  BSSY B1, `(.L_x_90) ;  /* 0x0000006000017945 */ /* 0x000fe80003800000 */
[----:B------:R0:W-:Y:S01]  /*35e0*/  @!P4 STG.E.U8 desc[UR36][R6.64+0x31], R83 ;  /* 0x000031530600c986 */ /* 0x0001e2000c101124 */
[----:B------:R-:W-:Y:S05]  /*35f0*/  @P3 BRA `(.L_x_91) ;  /* 0x00000000000c3947 */ /* 0x000fea0003800000 */
[----:B--2---:R-:W3:Y:S02]  /*3600*/  LDG.E.U8 R91, desc[UR36][R96.64+0x38] ;  /* 0x00003824605b7981 */ /* 0x004ee4000c1e1100 */
[----:B---3--:R-:W-:-:S05]  /*3610*/  PRMT R57, R91, 0x8880, RZ ;  /* 0x000088805b397816 */ /* 0x008fca00000000ff */
[----:B------:R-:W-:-:S07]  /*3620*/  IMAD R88, R57, R90, RZ ;  /* 0x0000005a39587224 */ /* 0x000fce00078e02ff */
.L_x_91:
[----:B------:R-:W-:Y:S05]  /*3630*/  BSYNC B1 ;  /* 0x0000000000017941 */ /* 0x000fea0003800000 */
.L_x_90:
[----:B---3--:R-:W-:Y:S01]  /*3640*/  @!P3 IMAD R57, R84, R89, R88 ;  /* 0x000000595439b224 */ /* 0x008fe200078e0258 */
[----:B------:R-:W-:Y:S01]  /*3650*/  BSSY B1, `(.L_x_92) ;  /* 0x0000007000017945 */ /* 0x000fe20003800000 */
[----:B----4-:R-:W-:-:S03]  /*3660*/  IMAD.X R59, RZ, RZ, R5, P5 ;  /* 0x000000ffff3b7224 */ /* 0x010fc600028e0605 */
[----:B------:R3:W-:Y:S01]  /*3670*/  @!P3 STG.E.U8 desc[UR36][R94.64+0x38], R57 ;  /* 0x000038395e00b986 */ /* 0x0007e2000c101124 */
[----:B------:R-:W-:Y:S05]  /*3680*/  @P0 BRA `(.L_x_93) ;  /* 0x00000000000c0947 */ /* 0x000fea0003800000 */
[----:B--2---:R-:W2:Y:S02]  /*3690*/  LDG.E.U8 R91, desc[UR36][R96.64+0x39] ;  /* 0x00003924605b7981 */ /* 0x004ea4000c1e1100 */
[----:B--2---:R-:W-:-:S05]  /*36a0*/  PRMT R5, R91, 0x8880, RZ ;  /* 0x000088805b057816 */ /* 0x004fca00000000ff */
[----:B------:R-:W-:-:S07]  /*36b0*/  IMAD R88, R5, R90, RZ ;  /* 0x0000005a05587224 */ /* 0x000fce00078e02ff */
.L_x_93:
[----:B------:R-:W-:Y:S05]  /*36c0*/  BSYNC B1 ;  /* 0x0000000000017941 */ /* 0x000fea0003800000 */
.L_x_92:
[----:B------:R-:W-:Y:S01]  /*36d0*/  @!P0 IMAD R85, R85, R89, R88 ;  /* 0x0000005955558224 */ /* 0x000fe200078e0258 */
[----:B------:R-:W-:Y:S01]  /*36e0*/  BSSY B1, `(.L_x_94) ;  /* 0x0000007000017945 */ /* 0x000fe20003800000 */
[----:B------:R-:W-:-:S03]  /*36f0*/  IMAD R4, R59, R92, RZ ;  /* 0x0000005c3b047224 */ /* 0x000fc600078e02ff */
[----:B------:R4:W-:Y:S01]  /*3700*/  @!P0 STG.E.U8 desc[UR36][R94.64+0x39], R85 ;  /* 0x000039555e008986 */ /* 0x0009e2000c101124 */
[----:B------:R-:W-:Y:S05]  /*3710*/  @P2 BRA `(.L_x_95) ;  /* 0x00000000000c2947 */ /* 0x000fea0003800000 */
[----:B--2---:R-:W2:Y:S02]  /*3720*/  LDG.E.U8 R91, desc[UR36][R100.64+0x38] ;  /* 0x00003824645b7981 */ /* 0x004ea4000c1e1100 */
[----:B--2---:R-:W-:-:S05]  /*3730*/  PRMT R5, R91, 0x8880, RZ ;  /* 0x000088805b057816 */ /* 0x004fca00000000ff */
[----:B------:R-:W-:-:S07]  /*3740*/  IMAD R88, R5, R90, RZ ;  /* 0x0000005a05587224 */ /* 0x000fce00078e02ff */
.L_x_95:
[----:B------:R-:W-:Y:S05]  /*3750*/  BSYNC B1 ;  /* 0x0000000000017941 */ /* 0x000fea0003800000 */
.L_x_94:
[----:B------:R-:W-:Y:S01]  /*3760*/  @!P2 IMAD R5, R86, R89, R88 ;  /* 0x000000595605a224 */ /* 0x000fe200078e0258 */
[----:B------:R-:W-:Y:S01]  /*3770*/  BSSY B1, `(.L_x_96) ;  /* 0x0000009000017945 */ /* 0x000fe20003800000 */
[C---:B---3--:R-:W-:Y:S02]  /*3780*/  IMAD R57, R107.reuse, R93, R4 ;  /* 0x0000005d6b397224 */ /* 0x048fe400078e0204 */
[CC--:B------:R-:W-:Y:S01]  /*3790*/  IMAD.WIDE.U32 R98, R107.reuse, R92.reuse, R98 ;  /* 0x0000005c6b627225 */ /* 0x0c0fe200078e0062 */
[----:B------:R3:W-:Y:S03]  /*37a0*/  @!P2 STG.E.U8 desc[UR36][R6.64+0x38], R5 ;  /* 0x000038050600a986 */ /* 0x0007e6000c101124 */
[----:B------:R-:W-:Y:S01]  /*37b0*/  IMAD.WIDE.U32 R92, R107, R92, R20 ;  /* 0x0000005c6b5c7225 */ /* 0x000fe200078e0014 */
[----:B------:R-:W-:Y:S06]  /*37c0*/  @P1 BRA `(.L_x_97) ;  /* 0x00000000000c1947 */ /* 0x000fec0003800000 */
[----:B--2---:R-:W3:Y:S02]  /*37d0*/  LDG.E.U8 R91, desc[UR36][R100.64+0x39] ;  /* 0x00003924645b7981 */ /* 0x004ee4000c1e1100 */
[----:B---3--:R-:W-:-:S05]  /*37e0*/  PRMT R5, R91, 0x8880, RZ ;  /* 0x000088805b057816 */ /* 0x008fca00000000ff */
[----:B------:R-:W-:-:S07]  /*37f0*/  IMAD R88, R5, R90, RZ ;  /* 0x0000005a05587224 */ /* 0x000fce00078e02ff */
.L_x_97:
[----:B------:R-:W-:Y:S05]  /*3800*/  BSYNC B1 ;  /* 0x0000000000017941 */ /* 0x000fea0003800000 */
.L_x_96:
[----:B------:R-:W-:Y:S01]  /*3810*/  @!P1 IMAD R87, R87, R89, R88 ;  /* 0x0000005957579224 */ /* 0x000fe200078e0258 */
[----:B------:R-:W-:Y:S01]  /*3820*/  ISETP.GE.AND P2, PT, R102, 0x81, PT ;  /* 0x000000816600780c */ /* 0x000fe20003f46270 */
[----:B------:R-:W-:Y:S01]  /*3830*/  BSSY B1, `(.L_x_98) ;  /* 0x000000c000017945 */ /* 0x000fe20003800000 */
[----:B------:R-:W-:Y:S02]  /*3840*/  IADD3 R4, P5, R92, R12, RZ ;  /* 0x0000000c5c047210 */ /* 0x000fe40007fbe0ff */
[----:B------:R0:W-:Y:S01]  /*3850*/  @!P1 STG.E.U8 desc[UR36][R6.64+0x39], R87 ;  /* 0x0000395706009986 */ /* 0x0001e2000c101124 */
[----:B------:R-:W-:Y:S02]  /*3860*/  ISETP.LT.OR P1, PT, R3, 0x1, !P2 ;  /* 0x000000010300780c */ /* 0x000fe40005721670 */
[----:B---3--:R-:W-:Y:S02]  /*3870*/  IADD3.X R5, R13, R93, R57, P5, !PT ;  /* 0x0000005d0d057210 */ /* 0x008fe40002ffe439 */
[----:B------:R-:W-:-:S02]  /*3880*/  ISETP.GE.AND P0, PT, R102, 0x89, PT ;  /* 0x000000896600780c */ /* 0x000fc40003f06270 */
[----:B------:R-:W-:Y:S02]  /*3890*/  IADD3 R12, P4, P3, R14, R12, R98 ;  /* 0x0000000c0e0c7210 */ /* 0x000fe40007b9e062 */
[----:B------:R-:W-:-:S05]  /*38a0*/  ISETP.LT.OR P5, PT, R3, 0x2, !P2 ;  /* 0x000000020300780c */ /* 0x000fca00057a1670 */
[----:B0-----:R-:W-:Y:S08]  /*38b0*/  @P1 BRA `(.L_x_99) ;  /* 0x00000000000c1947 */ /* 0x001ff00003800000 */
[----:B--2---:R-:W2:Y:S02]  /*38c0*/  LDG.E.U8 R91, desc[UR36][R4.64] ;  /* 0x00000024045b7981 */ /* 0x004ea4000c1e1100 */
[----:B--2---:R-:W-:-:S05]  /*38d0*/  PRMT R7, R91, 0x8880, RZ ;  /* 0x000088805b077816 */ /* 0x004fca00000000ff */
[----:B------:R-:W-:-:S07]  /*38e0*/  IMAD R88, R7, R90, RZ ;  /* 0x0000005a07587224 */ /* 0x000fce00078e02ff */
.L_x_99:
[----:B------:R-:W-:Y:S05]  /*38f0*/  BSYNC B1 ;  /* 0x0000000000017941 */ /* 0x000fea0003800000 */
.L_x_98:
[----:B------:R-:W-:Y:S01]  /*3900*/  @!P1 IMAD R7, R24, R89, R88 ;  /* 0x0000005918079224 */ /* 0x000fe200078e0258 */
[----:B------:R-:W-:Y:S01]  /*3910*/  BSSY B1, `(.L_x_100) ;  /* 0x0000007000017945 */ /* 0x000fe20003800000 */
[----:B------:R-:W-:-:S03]  /*3920*/  IMAD.IADD R98, R57, 0x1, R99 ;  /* 0x0000000139627824 */ /* 0x000fc600078e0263 */
[----:B------:R0:W-:Y:S01]  /*3930*/  @!P1 STG.E.U8 desc[UR36][R8.64], R7 ;  /* 0x0000000708009986 */ /* 0x0001e2000c101124 */
[----:B------:R-:W-:Y:S05]  /*3940*/  @P5 BRA `(.L_x_101) ;  /* 0x00000000000c5947 */ /* 0x000fea0003800000 */
[----:B--2---:R-:W0:Y:S02]  /*3950*/  LDG.E.U8 R91, desc[UR36][R4.64+0x1] ;  /* 0x00000124045b7981 */ /* 0x004e24000c1e1100 */
[----:B0-----:R-:W-:-:S05]  /*3960*/  PRMT R7, R91, 0x8880, RZ ;  /* 0x000088805b077816 */ /* 0x001fca00000000ff */
[----:B------:R-:W-:-:S07]  /*3970*/  IMAD R88, R7, R90, RZ ;  /* 0x0000005a07587224 */ /* 0x000fce00078e02ff */
.L_x_101:
[----:B------:R-:W-:Y:S05]  /*3980*/  BSYNC B1 ;  /* 0x0000000000017941 */ /* 0x000fea0003800000 */
.L_x_100:
[----:B------:R-:W-:Y:S01]  /*3990*/  ISETP.LT.OR P1, PT, R3, 0x1, !P0 ;  /* 0x000000010300780c */ /* 0x000fe20004721670 */
[----:B------:R-:W-:Y:S01]  /*39a0*/  @!P5 IMAD R25, R25, R89, R88 ;  /* 0x000000591919d224 */ /* 0x000fe200078e0258 */
[----:B------:R-:W-:Y:S01]  /*39b0*/  BSSY B1, `(.L_x_102) ;  /* 0x000000a000017945 */ /* 0x000fe20003800000 */
[----:B------:R-:W-:Y:S02]  /*39c0*/  IADD3.X R13, R21, R13, R98, P4, P3 ;  /* 0x0000000d150d7210 */ /* 0x000fe400027e6462 */
[C---:B------:R-:W-:Y:S01]  /*39d0*/  ISETP.LT.OR P4, PT, R3.reuse, 0x2, !P0 ;  /* 0x000000020300780c */ /* 0x040fe20004781670 */
[----:B------:R3:W-:Y:S01]  /*39e0*/  @!P5 STG.E.U8 desc[UR36][R8.64+0x1], R25 ;  /* 0x000001190800d986 */ /* 0x0007e2000c101124 */
[C---:B------:R-:W-:Y:S02]  /*39f0*/  ISETP.LT.OR P5, PT, R3.reuse, 0x9, !P2 ;  /* 0x000000090300780c */ /* 0x040fe400057a1670 */
[----:B------:R-:W-:-:S04]  /*3a00*/  ISETP.LT.OR P3, PT, R3, 0xa, !P2 ;  /* 0x0000000a0300780c */ /* 0x000fc80005761670 */
[----:B------:R-:W-:Y:S09]  /*3a10*/  @P1 BRA `(.L_x_103) ;  /* 0x00000000000c1947 */ /* 0x000ff20003800000 */
[----:B--2---:R-:W0:Y:S02]  /*3a20*/  LDG.E.U8 R91, desc[UR36][R12.64] ;  /* 0x000000240c5b7981 */ /* 0x004e24000c1e1100 */
[----:B0-----:R-:W-:-:S05]  /*3a30*/  PRMT R7, R91, 0x8880, RZ ;  /* 0x000088805b077816 */ /* 0x001fca00000000ff */
[----:B------:R-:W-:-:S07]  /*3a40*/  IMAD R88, R7, R90, RZ ;  /* 0x0000005a07587224 */ /* 0x000fce00078e02ff */
.L_x_103:
[----:B------:R-:W-:Y:S05]  /*3a50*/  BSYNC B1 ;  /* 0x0000000000017941 */ /* 0x000fea0003800000 */
.L_x_102:
[----:B0-----:R-:W-:Y:S01]  /*3a60*/  @!P1 IMAD R7, R26, R89, R88 ;  /* 0x000000591a079224 */ /* 0x001fe200078e0258 */
[----:B------:R-:W-:Y:S04]  /*3a70*/  BSSY B1, `(.L_x_104) ;  /* 0x0000006000017945 */ /* 0x000fe80003800000 */
[----:B------:R0:W-:Y:S01]  /*3a80*/  @!P1 STG.E.U8 desc[UR36][R10.64], R7 ;  /* 0x000000070a009986 */ /* 0x0001e2000c101124 */
[----:B------:R-:W-:Y:S05]  /*3a90*/  @P4 BRA `(.L_x_105) ;  /* 0x00000000000c4947 */ /* 0x000fea0003800000 */
[----:B--2---:R-:W0:Y:S02]  /*3aa0*/  LDG.E.U8 R91, desc[UR36][R12.64+0x1] ;  /* 0x000001240c5b7981 */ /* 0x004e24000c1e1100 */
[----:B0-----:R-:W-:-:S05]  /*3ab0*/  PRMT R7, R91, 0x8880, RZ ;  /* 0x000088805b077816 */ /* 0x001fca00000000ff */
[----:B------:R-:W-:-:S07]  /*3ac0*/  IMAD R88, R7, R90, RZ ;  /* 0x0000005a07587224 */ /* 0x000fce00078e02ff */
.L_x_105:
[----:B------:R-:W-:Y:S05]  /*3ad0*/  BSYNC B1 ;  /* 0x0000000000017941 */ /* 0x000fea0003800000 */
.L_x_104:
[----:B------:R-:W-:Y:S01]  /*3ae0*/  @!P4 IMAD R27, R27, R89, R88 ;  /* 0x000000591b1bc224 */ /* 0x000fe200078e0258 */
[----:B------:R-:W-:Y:S04]  /*3af0*/  BSSY B1, `(.L_x_106) ;  /* 0x0000006000017945 */ /* 0x000fe80003800000 */
[----:B------:R0:W-:Y:S01]  /*3b00*/  @!P4 STG.E.U8 desc[UR36][R10.64+0x1], R27 ;  /* 0x0000011b0a00c986 */ /* 0x0001e2000c101124 */
[----:B------:R-:W-:Y:S05]  /*3b10*/  @P5 BRA `(.L_x_107) ;  /* 0x00000000000c5947 */ /* 0x000fea0003800000 */
[----:B--2---:R-:W0:Y:S02]  /*3b20*/  LDG.E.U8 R91, desc[UR36][R4.64+0x8] ;  /* 0x00000824045b7981 */ /* 0x004e24000c1e1100 */
[----:B0-----:R-:W-:-:S05]  /*3b30*/  PRMT R7, R91, 0x8880, RZ ;  /* 0x000088805b077816 */ /* 0x001fca00000000ff */
[----:B------:R-:W-:-:S07]  /*3b40*/  IMAD R88, R7, R90, RZ ;  /* 0x0000005a07587224 */ /* 0x000fce00078e02ff */
.L_x_107:
[----:B------:R-:W-:Y:S05]  /*3b50*/  BSYNC B1 ;  /* 0x0000000000017941 */ /* 0x000fea0003800000 */
.L_x_106:
[----:B0-----:R-:W-:Y:S01]  /*3b60*/  @!P5 IMAD R7, R28, R89, R88 ;  /* 0x000000591c07d224 */ /* 0x001fe200078e0258 */
[----:B------:R-:W-:Y:S04]  /*3b70*/  BSSY B1, `(.L_x_108) ;  /* 0x0000006000017945 */ /* 0x000fe80003800000 */
[----:B------:R0:W-:Y:S01]  /*3b80*/  @!P5 STG.E.U8 desc[UR36][R8.64+0x8], R7 ;  /* 0x000008070800d986 */ /* 0x0001e2000c101124 */
[----:B------:R-:W-:Y:S05]  /*3b90*/  @P3 BRA `(.L_x_109) ;  /* 0x00000000000c3947 */ /* 0x000fea0003800000 */
[----:B--2---:R-:W0:Y:S02]  /*3ba0*/  LDG.E.U8 R91, desc[UR36][R4.64+0x9] ;  /* 0x00000924045b7981 */ /* 0x004e24000c1e1100 */
[----:B0-----:R-:W-:-:S05]  /*3bb0*/  PRMT R7, R91, 0x8880, RZ ;  /* 0x000088805b077816 */ /* 0x001fca00000000ff */
[----:B------:R-:W-:-:S07]  /*3bc0*/  IMAD R88, R7, R90, RZ ;  /* 0x0000005a07587224 */ /* 0x000fce00078e02ff */
.L_x_109:
[----:B------:R-:W-:Y:S05]  /*3bd0*/  BSYNC B1 ;  /* 0x0000000000017941 */ /* 0x000fea0003800000 */
.L_x_108:
[----:B------:R-:W-:Y:S01]  /*3be0*/  ISETP.LT.OR P5, PT, R3, 0x9, !P0 ;  /* 0x000000090300780c */ /* 0x000fe200047a1670 */
[----:B------:R-:W-:Y:S01]  /*3bf0*/  @!P3 IMAD R29, R29, R89, R88 ;  /* 0x000000591d1db224 */ /* 0x000fe200078e0258 */
[----:B------:R-:W-:Y:S01]  /*3c00*/  BSSY B1, `(.L_x_110) ;  /* 0x0000009000017945 */ /* 0x000fe20003800000 */
[C---:B------:R-:W-:Y:S02]  /*3c10*/  ISETP.LT.OR P4, PT, R3.reuse, 0xa, !P0 ;  /* 0x0000000a0300780c */ /* 0x040fe40004781670 */
[C---:B------:R-:W-:Y:S01]  /*3c20*/  ISETP.LT.OR P1, PT, R3.reuse, 0x12, !P2 ;  /* 0x000000120300780c */ /* 0x040fe20005721670 */
[----:B------:R0:W-:Y:S01]  /*3c30*/  @!P3 STG.E.U8 desc[UR36][R8.64+0x9], R29 ;  /* 0x0000091d0800b986 */ /* 0x0001e2000c101124 */
[----:B------:R-:W-:-:S06]  /*3c40*/  ISETP.LT.OR P3, PT, R3, 0x11, !P2 ;  /* 0x000000110300780c */ /* 0x000fcc0005761670 */
[----:B------:R-:W-:Y:S07]  /*3c50*/  @P5 BRA `(.L_x_111) ;  /* 0x00000000000c5947 */ /* 0x000fee0003800000 */
[----:B--2---:R-:W0:Y:S02]  /*3c60*/  LDG.E.U8 R91, desc[UR36][R12.64+0x8] ;  /* 0x000008240c5b7981 */ /* 0x004e24000c1e1100 */
[----:B0-----:R-:W-:-:S05]  /*3c70*/  PRMT R7, R91, 0x8880, RZ ;  /* 0x000088805b077816 */ /* 0x001fca00000000ff */
[----:B------:R-:W-:-:S07]  /*3c80*/  IMAD R88, R7, R90, RZ ;  /* 0x0000005a07587224 */ /* 0x000fce00078e02ff */
.L_x_111:
[----:B------:R-:W-:Y:S05]  /*3c90*/  BSYNC B1 ;  /* 0x0000000000017941 */ /* 0x000fea0003800000 */
.L_x_110:
[----:B0-----:R-:W-:Y:S01]  /*3ca0*/  @!P5 IMAD R7, R30, R89, R88 ;  /* 0x000000591e07d224 */ /* 0x001fe200078e0258 */
[----:B------:R-:W-:Y:S04]  /*3cb0*/  BSSY B1, `(.L_x_112) ;  /* 0x0000006000017945 */ /* 0x000fe80003800000 */
[----:B------:R0:W-:Y:S01]  /*3cc0*/  @!P5 STG.E.U8 desc[UR36][R10.64+0x8], R7 ;  /* 0x000008070a00d986 */ /* 0x0001e2000c101124 */
[----:B------:R-:W-:Y:S05]  /*3cd0*/  @P4 BRA `(.L_x_113) ;  /* 0x00000000000c4947 */ /* 0x000fea0003800000 */
[----:B--2---:R-:W0:Y:S02]  /*3ce0*/  LDG.E.U8 R91, desc[UR36][R12.64+0x9] ;  /* 0x000009240c5b7981 */ /* 0x004e24000c1e1100 */
[----:B0-----:R-:W-:-:S05]  /*3cf0*/  PRMT R7, R91, 0x8880, RZ ;  /* 0x000088805b077816 */ /* 0x001fca00000000ff */
[----:B------:R-:W-:-:S07]  /*3d00*/  IMAD R88, R7, R90, RZ ;  /* 0x0000005a07587224 */ /* 0x000fce00078e02ff */
.L_x_113:
[----:B------:R-:W-:Y:S05]  /*3d10*/  BSYNC B1 ;  /* 0x0000000000017941 */ /* 0x000fea0003800000 */
.L_x_112:
[----:B------:R-:W-:Y:S01]  /*3d20*/  @!P4 IMAD R31, R31, R89, R88 ;  /* 0x000000591f1fc224 */ /* 0x000fe200078e0258 */
[----:B------:R-:W-:Y:S04]  /*3d30*/  BSSY B1, `(.L_x_114) ;  /* 0x0000006000017945 */ /* 0x000fe80003800000 */
[----:B------:R0:W-:Y:S01]  /*3d40*/  @!P4 STG.E.U8 desc[UR36][R10.64+0x9], R31 ;  /* 0x0000091f0a00c986 */ /* 0x0001e2000c101124 */
[----:B------:R-:W-:Y:S05]  /*3d50*/  @P3 BRA `(.L_x_115) ;  /* 0x00000000000c3947 */ /* 0x000fea0003800000 */
[----:B--2---:R-:W0:Y:S02]  /*3d60*/  LDG.E.U8 R91, desc[UR36][R4.64+0x10] ;  /* 0x00001024045b7981 */ /* 0x004e24000c1e1100 */
[----:B0-----:R-:W-:-:S05]  /*3d70*/  PRMT R7, R91, 0x8880, RZ ;  /* 0x000088805b077816 */ /* 0x001fca00000000ff */
[----:B------:R-:W-:-:S07]  /*3d80*/  IMAD R88, R7, R90, RZ ;  /* 0x0000005a07587224 */ /* 0x000fce00078e02ff */
.L_x_115:
[----:B------:R-:W-:Y:S05]  /*3d90*/  BSYNC B1 ;  /* 0x0000000000017941 */ /* 0x000fea0003800000 */
.L_x_114:
[----:B0-----:R-:W-:Y:S01]  /*3da0*/  @!P3 IMAD R7, R32, R89, R88 ;  /* 0x000000592007b224 */ /* 0x001fe200078e0258 */
[----:B------:R-:W-:Y:S04]  /*3db0*/  BSSY B1, `(.L_x_116) ;  /* 0x0000006000017945 */ /* 0x000fe80003800000 */
[----:B------:R0:W-:Y:S01]  /*3dc0*/  @!P3 STG.E.U8 desc[UR36][R8.64+0x10], R7 ;  /* 0x000010070800b986 */ /* 0x0001e2000c101124 */
[----:B------:R-:W-:Y:S05]  /*3dd0*/  @P1 BRA `(.L_x_117) ;  /* 0x00000000000c1947 */ /* 0x000fea0003800000 */
[----:B--2---:R-:W0:Y:S02]  /*3de0*/  LDG.E.U8 R91, desc[UR36][R4.64+0x11] ;  /* 0x00001124045b7981 */ /* 0x004e24000c1e1100 */
[----:B0-----:R-:W-:-:S05]  /*3df0*/  PRMT R7, R91, 0x8880, RZ ;  /* 0x000088805b077816 */ /* 0x001fca00000000ff */
[----:B------:R-:W-:-:S07]  /*3e00*/  IMAD R88, R7, R90, RZ ;  /* 0x0000005a07587224 */ /* 0x000fce00078e02ff */
.L_x_117:
[----:B------:R-:W-:Y:S05]  /*3e10*/  BSYNC B1 ;  /* 0x0000000000017941 */ /* 0x000fea0003800000 */
.L_x_116:
        /* <DEDUP_REMOVED lines=11> */
.L_x_119:
[----:B------:R-:W-:Y:S05]  /*3ed0*/  BSYNC B1 ;  /* 0x0000000000017941 */ /* 0x000fea0003800000 */
.L_x_118:
[----:B0-----:R-:W-:Y:S01]  /*3ee0*/  @!P4 IMAD R7, R34, R89, R88 ;  /* 0x000000592207c224 */ /* 0x001fe200078e0258 */
[----:B------:R-:W-:Y:S04]  /*3ef0*/  BSSY B1, `(.L_x_120) ;  /* 0x0000006000017945 */ /* 0x000fe80003800000 */
[----:B------:R0:W-:Y:S01]  /*3f00*/  @!P4 STG.E.U8 desc[UR36][R10.64+0x10], R7 ;  /* 0x000010070a00c986 */ /* 0x0001e2000c101124 */
[----:B------:R-:W-:Y:S05]  /*3f10*/  @P3 BRA `(.L_x_121) ;  /* 0x00000000000c3947 */ /* 0x000fea0003800000 */
[----:B--2---:R-:W0:Y:S02]  /*3f20*/  LDG.E.U8 R91, desc[UR36][R12.64+0x11] ;  /* 0x000011240c5b7981 */ /* 0x004e24000c1e1100 */
[----:B0-----:R-:W-:-:S05]  /*3f30*/  PRMT R7, R91, 0x8880, RZ ;  /* 0x000088805b077816 */ /* 0x001fca00000000ff */
[----:B------:R-:W-:-:S07]  /*3f40*/  IMAD R88, R7, R90, RZ ;  /* 0x0000005a07587224 */ /* 0x000fce00078e02ff */
.L_x_121:
[----:B------:R-:W-:Y:S05]  /*3f50*/  BSYNC B1 ;  /* 0x0000000000017941 */ /* 0x000fea0003800000 */
.L_x_120:
[----:B------:R-:W-:Y:S01]  /*3f60*/  @!P3 IMAD R35, R35, R89, R88 ;  /* 0x000000592323b224 */ /* 0x000fe200078e0258 */
[----:B------:R-:W-:Y:S04]  /*3f70*/  BSSY B1, `(.L_x_122) ;  /* 0x0000006000017945 */ /* 0x000fe80003800000 */
[----:B------:R0:W-:Y:S01]  /*3f80*/  @!P3 STG.E.U8 desc[UR36][R10.64+0x11], R35 ;  /* 0x000011230a00b986 */ /* 0x0001e2000c101124 */
[----:B------:R-:W-:Y:S05]  /*3f90*/  @P5 BRA `(.L_x_123) ;  /* 0x00000000000c5947 */ /* 0x000fea0003800000 */
[----:B--2---:R-:W0:Y:S02]  /*3fa0*/  LDG.E.U8 R91, desc[UR36][R4.64+0x18] ;  /* 0x00001824045b7981 */ /* 0x004e24000c1e1100 */
[----:B0-----:R-:W-:-:S05]  /*3fb0*/  PRMT R7, R91, 0x8880, RZ ;  /* 0x000088805b077816 */ /* 0x001fca00000000ff */
[----:B------:R-:W-:-:S07]  /*3fc0*/  IMAD R88, R7, R90, RZ ;  /* 0x0000005a07587224 */ /* 0x000fce00078e02ff */
.L_x_123:
[----:B------:R-:W-:Y:S05]  /*3fd0*/  BSYNC B1 ;  /* 0x0000000000017941 */ /* 0x000fea0003800000 */
.L_x_122:
[----:B0-----:R-:W-:Y:S01]  /*3fe0*/  @!P5 IMAD R7, R36, R89, R88 ;  /* 0x000000592407d224 */ /* 0x001fe200078e0258 */
[----:B------:R-:W-:Y:S04]  /*3ff0*/  BSSY B1, `(.L_x_124) ;  /* 0x0000006000017945 */ /* 0x000fe80003800000 */
[----:B------:R0:W-:Y:S01]  /*4000*/  @!P5 STG.E.U8 desc[UR36][R8.64+0x18], R7 ;  /* 0x000018070800d986 */ /* 0x0001e2000c101124 */
[----:B------:R-:W-:Y:S05]  /*4010*/  @P1 BRA `(.L_x_125) ;  /* 0x00000000000c1947 */ /* 0x000fea0003800000 */
[----:B--2---:R-:W0:Y:S02]  /*4020*/  LDG.E.U8 R91, desc[UR36][R4.64+0x19] ;  /* 0x00001924045b7981 */ /* 0x004e24000c1e1100 */
[----:B0-----:R-:W-:-:S05]  /*4030*/  PRMT R7, R91, 0x8880, RZ ;  /* 0x000088805b077816 */ /* 0x001fca00000000ff */
[----:B------:R-:W-:-:S07]  /*4040*/  IMAD R88, R7, R90, RZ ;  /* 0x0000005a07587224 */ /* 0x000fce00078e02ff */
.L_x_125:
[----:B------:R-:W-:Y:S05]  /*4050*/  BSYNC B1 ;  /* 0x0000000000017941 */ /* 0x000fea0003800000 */
.L_x_124:
        /* <DEDUP_REMOVED lines=11> */
.L_x_127:
[----:B------:R-:W-:Y:S05]  /*4110*/  BSYNC B1 ;  /* 0x0000000000017941 */ /* 0x000fea0003800000 */
.L_x_126:
[----:B0-----:R-:W-:Y:S01]  /*4120*/  @!P4 IMAD R7, R38, R89, R88 ;  /* 0x000000592607c224 */ /* 0x001fe200078e0258 */
[----:B------:R-:W-:Y:S04]  /*4130*/  BSSY B1, `(.L_x_128) ;  /* 0x0000006000017945 */ /* 0x000fe80003800000 */
[----:B------:R0:W-:Y:S01]  /*4140*/  @!P4 STG.E.U8 desc[UR36][R10.64+0x18], R7 ;  /* 0x000018070a00c986 */ /* 0x0001e2000c101124 */
[----:B------:R-:W-:Y:S05]  /*4150*/  @P3 BRA `(.L_x_129) ;  /* 0x00000000000c3947 */ /* 0x000fea0003800000 */
[----:B--2---:R-:W0:Y:S02]  /*4160*/  LDG.E.U8 R91, desc[UR36][R12.64+0x19] ;  /* 0x000019240c5b7981 */ /* 0x004e24000c1e1100 */
[----:B0-----:R-:W-:-:S05]  /*4170*/  PRMT R7, R91, 0x8880, RZ ;  /* 0x000088805b077816 */ /* 0x001fca00000000ff */
[----:B------:R-:W-:-:S07]  /*4180*/  IMAD R88, R7, R90, RZ ;  /* 0x0000005a07587224 */ /* 0x000fce00078e02ff */
.L_x_129:
[----:B------:R-:W-:Y:S05]  /*4190*/  BSYNC B1 ;  /* 0x0000000000017941 */ /* 0x000fea0003800000 */
.L_x_128:
[----:B------:R-:W-:Y:S01]  /*41a0*/  @!P3 IMAD R39, R39, R89, R88 ;  /* 0x000000592727b224 */ /* 0x000fe200078e0258 */
[----:B------:R-:W-:Y:S04]  /*41b0*/  BSSY B1, `(.L_x_130) ;  /* 0x0000006000017945 */ /* 0x000fe80003800000 */
[----:B------:R0:W-:Y:S01]  /*41c0*/  @!P3 STG.E.U8 desc[UR36][R10.64+0x19], R39 ;  /* 0x000019270a00b986 */ /* 0x0001e2000c101124 */
[----:B------:R-:W-:Y:S05]  /*41d0*/  @P5 BRA `(.L_x_131) ;  /* 0x00000000000c5947 */ /* 0x000fea0003800000 */
[----:B--2---:R-:W0:Y:S02]  /*41e0*/  LDG.E.U8 R91, desc[UR36][R4.64+0x20] ;  /* 0x00002024045b7981 */ /* 0x004e24000c1e1100 */
[----:B0-----:R-:W-:-:S05]  /*41f0*/  PRMT R7, R91, 0x8880, RZ ;  /* 0x000088805b077816 */ /* 0x001fca00000000ff */
[----:B------:R-:W-:-:S07]  /*4200*/  IMAD R88, R7, R90, RZ ;  /* 0x0000005a07587224 */ /* 0x000fce00078e02ff */
.L_x_131:
[----:B------:R-:W-:Y:S05]  /*4210*/  BSYNC B1 ;  /* 0x0000000000017941 */ /* 0x000fea0003800000 */
.L_x_130:
[----:B0-----:R-:W-:Y:S01]  /*4220*/  @!P5 IMAD R7, R40, R89, R88 ;  /* 0x000000592807d224 */ /* 0x001fe200078e0258 */
[----:B------:R-:W-:Y:S04]  /*4230*/  BSSY B1, `(.L_x_132) ;  /* 0x0000006000017945 */ /* 0x000fe80003800000 */
[----:B------:R0:W-:Y:S01]  /*4240*/  @!P5 STG.E.U8 desc[UR36][R8.64+0x20], R7 ;  /* 0x000020070800d986 */ /* 0x0001e2000c101124 */
[----:B------:R-:W-:Y:S05]  /*4250*/  @P1 BRA `(.L_x_133) ;  /* 0x00000000000c1947 */ /* 0x000fea0003800000 */
[----:B--2---:R-:W0:Y:S02]  /*4260*/  LDG.E.U8 R91, desc[UR36][R4.64+0x21] ;  /* 0x00002124045b7981 */ /* 0x004e24000c1e1100 */
[----:B0-----:R-:W-:-:S05]  /*4270*/  PRMT R7, R91, 0x8880, RZ ;  /* 0x000088805b077816 */ /* 0x001fca00000000ff */
[----:B------:R-:W-:-:S07]  /*4280*/  IMAD R88, R7, R90, RZ ;  /* 0x0000005a07587224 */ /* 0x000fce00078e02ff */
.L_x_133:
[----:B------:R-:W-:Y:S05]  /*4290*/  BSYNC B1 ;  /* 0x0000000000017941 */ /* 0x000fea0003800000 */
.L_x_132:
        /* <DEDUP_REMOVED lines=11> */
.L_x_135:
[----:B------:R-:W-:Y:S05]  /*4350*/  BSYNC B1 ;  /* 0x0000000000017941 */ /* 0x000fea0003800000 */
.L_x_134:
[----:B0-----:R-:W-:Y:S01]  /*4360*/  @!P4 IMAD R7, R42, R89, R88 ;  /* 0x000000592a07c224 */ /* 0x001fe200078e0258 */
[----:B------:R-:W-:Y:S04]  /*4370*/  BSSY B1, `(.L_x_136) ;  /* 0x0000006000017945 */ /* 0x000fe80003800000 */
[----:B------:R0:W-:Y:S01]  /*4380*/  @!P4 STG.E.U8 desc[UR36][R10.64+0x20], R7 ;  /* 0x000020070a00c986 */ /* 0x0001e2000c101124 */
[----:B------:R-:W-:Y:S05]  /*4390*/  @P3 BRA `(.L_x_137) ;  /* 0x00000000000c3947 */ /* 0x000fea0003800000 */
[----:B--2---:R-:W0:Y:S02]  /*43a0*/  LDG.E.U8 R91, desc[UR36][R12.64+0x21] ;  /* 0x000021240c5b7981 */ /* 0x004e24000c1e1100 */
[----:B0-----:R-:W-:-:S05]  /*43b0*/  PRMT R7, R91, 0x8880, RZ ;  /* 0x000088805b077816 */ /* 0x001fca00000000ff */
[----:B------:R-:W-:-:S07]  /*43c0*/  IMAD R88, R7, R90, RZ ;  /* 0x0000005a07587224 */ /* 0x000fce00078e02ff */
.L_x_137:
[----:B------:R-:W-:Y:S05]  /*43d0*/  BSYNC B1 ;  /* 0x0000000000017941 */ /* 0x000fea0003800000 */
.L_x_136:
[----:B------:R-:W-:Y:S01]  /*43e0*/  @!P3 IMAD R43, R43, R89, R88 ;  /* 0x000000592b2bb224 */ /* 0x000fe200078e0258 */
[----:B------:R-:W-:Y:S04]  /*43f0*/  BSSY B1, `(.L_x_138) ;  /* 0x0000006000017945 */ /* 0x000fe80003800000 */
[----:B------:R0:W-:Y:S01]  /*4400*/  @!P3 STG.E.U8 desc[UR36][R10.64+0x21], R43 ;  /* 0x0000212b0a00b986 */ /* 0x0001e2000c101124 */
[----:B------:R-:W-:Y:S05]  /*4410*/  @P5 BRA `(.L_x_139) ;  /* 0x00000000000c5947 */ /* 0x000fea0003800000 */
[----:B--2---:R-:W0:Y:S02]  /*4420*/  LDG.E.U8 R91, desc[UR36][R4.64+0x28] ;  /* 0x00002824045b7981 */ /* 0x004e24000c1e1100 */
[----:B0-----:R-:W-:-:S05]  /*4430*/  PRMT R7, R91, 0x8880, RZ ;  /* 0x000088805b077816 */ /* 0x001fca00000000ff */
[----:B------:R-:W-:-:S07]  /*4440*/  IMAD R88, R7, R90, RZ ;  /* 0x0000005a07587224 */ /* 0x000fce00078e02ff */
.L_x_139:
[----:B------:R-:W-:Y:S05]  /*4450*/  BSYNC B1 ;  /* 0x0000000000017941 */ /* 0x000fea0003800000 */
.L_x_138:
[----:B0-----:R-:W-:Y:S01]  /*4460*/  @!P5 IMAD R7, R44, R89, R88 ;  /* 0x000000592c07d224 */ /* 0x001fe200078e0258 */
[----:B------:R-:W-:Y:S04]  /*4470*/  BSSY B1, `(.L_x_140) ;  /* 0x0000006000017945 */ /* 0x000fe80003800000 */
[----:B------:R0:W-:Y:S01]  /*4480*/  @!P5 STG.E.U8 desc[UR36][R8.64+0x28], R7 ;  /* 0x000028070800d986 */ /* 0x0001e2000c101124 */
[----:B------:R-:W-:Y:S05]  /*4490*/  @P1 BRA `(.L_x_141) ;  /* 0x00000000000c1947 */ /* 0x000fea0003800000 */
[----:B--2---:R-:W0:Y:S02]  /*44a0*/  LDG.E.U8 R91, desc[UR36][R4.64+0x29] ;  /* 0x00002924045b7981 */ /* 0x004e24000c1e1100 */
[----:B0-----:R-:W-:-:S05]  /*44b0*/  PRMT R7, R91, 0x8880, RZ ;  /* 0x000088805b077816 */ /* 0x001fca00000000ff */
[----:B------:R-:W-:-:S07]  /*44c0*/  IMAD R88, R7, R90, RZ ;  /* 0x0000005a07587224 */ /* 0x000fce00078e02ff */
.L_x_141:
[----:B------:R-:W-:Y:S05]  /*44d0*/  BSYNC B1 ;  /* 0x0000000000017941 */ /* 0x000fea0003800000 */
.L_x_140:
        /* <DEDUP_REMOVED lines=11> */
.L_x_143:
[----:B------:R-:W-:Y:S05]  /*4590*/  BSYNC B1 ;  /* 0x0000000000017941 */ /* 0x000fea0003800000 */
.L_x_142:
[----:B0-----:R-:W-:Y:S01]  /*45a0*/  @!P4 IMAD R7, R46, R89, R88 ;  /* 0x000000592e07c224 */ /* 0x001fe200078e0258 */
[----:B------:R-:W-:Y:S04]  /*45b0*/  BSSY B1, `(.L_x_144) ;  /* 0x0000006000017945 */ /* 0x000fe80003800000 */
[----:B------:R0:W-:Y:S01]  /*45c0*/  @!P4 STG.E.U8 desc[UR36][R10.64+0x28], R7 ;  /* 0x000028070a00c986 */ /* 0x0001e2000c101124 */
[----:B------:R-:W-:Y:S05]  /*45d0*/  @P3 BRA `(.L_x_145) ;  /* 0x00000000000c3947 */ /* 0x000fea0003800000 */
[----:B--2---:R-:W0:Y:S02]  /*45e0*/  LDG.E.U8 R91, desc[UR36][R12.64+0x29] ;  /* 0x000029240c5b7981 */ /* 0x004e24000c1e1100 */
[----:B0-----:R-:W-:-:S05]  /*45f0*/  PRMT R7, R91, 0x8880, RZ ;  /* 0x000088805b077816 */ /* 0x001fca00000000ff */
[----:B------:R-:W-:-:S07]  /*4600*/  IMAD R88, R7, R90, RZ ;  /* 0x0000005a07587224 */ /* 0x000fce00078e02ff */
.L_x_145:
[----:B------:R-:W-:Y:S05]  /*4610*/  BSYNC B1 ;  /* 0x0000000000017941 */ /* 0x000fea0003800000 */
.L_x_144:
[----:B------:R-:W-:Y:S01]  /*4620*/  @!P3 IMAD R47, R47, R89, R88 ;  /* 0x000000592f2fb224 */ /* 0x000fe200078e0258 */
[----:B------:R-:W-:Y:S04]  /*4630*/  BSSY B1, `(.L_x_146) ;  /* 0x0000006000017945 */ /* 0x000fe80003800000 */
[----:B------:R0:W-:Y:S01]  /*4640*/  @!P3 STG.E.U8 desc[UR36][R10.64+0x29], R47 ;  /* 0x0000292f0a00b986 */ /* 0x0001e2000c101124 */
[----:B------:R-:W-:Y:S05]  /*4650*/  @P5 BRA `(.L_x_147) ;  /* 0x00000000000c5947 */ /* 0x000fea0003800000 */
[----:B--2---:R-:W0:Y:S02]  /*4660*/  LDG.E.U8 R91, desc[UR36][R4.64+0x30] ;  /* 0x00003024045b7981 */ /* 0x004e24000c1e1100 */
[----:B0-----:R-:W-:-:S05]  /*4670*/  PRMT R7, R91, 0x8880, RZ ;  /* 0x000088805b077816 */ /* 0x001fca00000000ff */
[----:B------:R-:W-:-:S07]  /*4680*/  IMAD R88, R7, R90, RZ ;  /* 0x0000005a07587224 */ /* 0x000fce00078e02ff */
.L_x_147:
[----:B------:R-:W-:Y:S05]  /*4690*/  BSYNC B1 ;  /* 0x0000000000017941 */ /* 0x000fea0003800000 */
.L_x_146:
[----:B0-----:R-:W-:Y:S01]  /*46a0*/  @!P5 IMAD R7, R48, R89, R88 ;  /* 0x000000593007d224 */ /* 0x001fe200078e0258 */
[----:B------:R-:W-:Y:S04]  /*46b0*/  BSSY B1, `(.L_x_148) ;  /* 0x0000006000017945 */ /* 0x000fe80003800000 */
[----:B------:R0:W-:Y:S01]  /*46c0*/  @!P5 STG.E.U8 desc[UR36][R8.64+0x30], R7 ;  /* 0x000030070800d986 */ /* 0x0001e2000c101124 */
[----:B------:R-:W-:Y:S05]  /*46d0*/  @P1 BRA `(.L_x_149) ;  /* 0x00000000000c1947 */ /* 0x000fea0003800000 */
[----:B--2---:R-:W0:Y:S02]  /*46e0*/  LDG.E.U8 R91, desc[UR36][R4.64+0x31] ;  /* 0x00003124045b7981 */ /* 0x004e24000c1e1100 */
[----:B0-----:R-:W-:-:S05]  /*46f0*/  PRMT R7, R91, 0x8880, RZ ;  /* 0x000088805b077816 */ /* 0x001fca00000000ff */
[----:B------:R-:W-:-:S07]  /*4700*/  IMAD R88, R7, R90, RZ ;  /* 0x0000005a07587224 */ /* 0x000fce00078e02ff */
.L_x_149:
[----:B------:R-:W-:Y:S05]  /*4710*/  BSYNC B1 ;  /* 0x0000000000017941 */ /* 0x000fea0003800000 */
.L_x_148:
[----:B------:R-:W-:Y:S01]  /*4720*/  ISETP.LT.OR P4, PT, R3, 0x31, !P0 ;  /* 0x000000310300780c */ /* 0x000fe20004781670 */
[----:B------:R-:W-:Y:S01]  /*4730*/  @!P1 IMAD R49, R49, R89, R88 ;  /* 0x0000005931319224 */ /* 0x000fe200078e0258 */
[----:B------:R-:W-:Y:S01]  /*4740*/  BSSY B1, `(.L_x_150) ;  /* 0x000000a000017945 */ /* 0x000fe20003800000 */
[C---:B------:R-:W-:Y:S02]  /*4750*/  ISETP.LT.OR P3, PT, R3.reuse, 0x32, !P0 ;  /* 0x000000320300780c */ /* 0x040fe40004761670 */
        /* <DEDUP_REMOVED lines=8> */
.L_x_151:
[----:B------:R-:W-:Y:S05]  /*47e0*/  BSYNC B1 ;  /* 0x0000000000017941 */ /* 0x000fea0003800000 */
.L_x_150:
[----:B0-----:R-:W-:Y:S01]  /*47f0*/  @!P4 IMAD R7, R50, R89, R88 ;  /* 0x000000593207c224 */ /* 0x001fe200078e0258 */
[----:B------:R-:W-:Y:S04]  /*4800*/  BSSY B1, `(.L_x_152) ;  /* 0x0000006000017945 */ /* 0x000fe80003800000 */
[----:B------:R0:W-:Y:S01]  /*4810*/  @!P4 STG.E.U8 desc[UR36][R10.64+0x30], R7 ;  /* 0x000030070a00c986 */ /* 0x0001e2000c101124 */
[----:B------:R-:W-:Y:S05]  /*4820*/  @P3 BRA `(.L_x_153) ;  /* 0x00000000000c3947 */ /* 0x000fea0003800000 */
[----:B--2---:R-:W0:Y:S02]  /*4830*/  LDG.E.U8 R91, desc[UR36][R12.64+0x31] ;  /* 0x000031240c5b7981 */ /* 0x004e24000c1e1100 */
[----:B0-----:R-:W-:-:S05]  /*4840*/  PRMT R7, R91, 0x8880, RZ ;  /* 0x000088805b077816 */ /* 0x001fca00000000ff */
[----:B------:R-:W-:-:S07]  /*4850*/  IMAD R88, R7, R90, RZ ;  /* 0x0000005a07587224 */ /* 0x000fce00078e02ff */
.L_x_153:
[----:B------:R-:W-:Y:S05]  /*4860*/  BSYNC B1 ;  /* 0x0000000000017941 */ /* 0x000fea0003800000 */
.L_x_152:
[----:B------:R-:W-:Y:S01]  /*4870*/  @!P3 IMAD R51, R51, R89, R88 ;  /* 0x000000593333b224 */ /* 0x000fe200078e0258 */
[----:B------:R-:W-:Y:S04]  /*4880*/  BSSY B1, `(.L_x_154) ;  /* 0x0000006000017945 */ /* 0x000fe80003800000 */
[----:B------:R0:W-:Y:S01]  /*4890*/  @!P3 STG.E.U8 desc[UR36][R10.64+0x31], R51 ;  /* 0x000031330a00b986 */ /* 0x0001e2000c101124 */
[----:B------:R-:W-:Y:S05]  /*48a0*/  @P1 BRA `(.L_x_155) ;  /* 0x00000000000c1947 */ /* 0x000fea0003800000 */
[----:B--2---:R-:W0:Y:S02]  /*48b0*/  LDG.E.U8 R91, desc[UR36][R4.64+0x38] ;  /* 0x00003824045b7981 */ /* 0x004e24000c1e1100 */
[----:B0-----:R-:W-:-:S05]  /*48c0*/  PRMT R7, R91, 0x8880, RZ ;  /* 0x000088805b077816 */ /* 0x001fca00000000ff */
[----:B------:R-:W-:-:S07]  /*48d0*/  IMAD R88, R7, R90, RZ ;  /* 0x0000005a07587224 */ /* 0x000fce00078e02ff */
.L_x_155:
[----:B------:R-:W-:Y:S05]  /*48e0*/  BSYNC B1 ;  /* 0x0000000000017941 */ /* 0x000fea0003800000 */
.L_x_154:
[----:B0-----:R-:W-:Y:S01]  /*48f0*/  @!P1 IMAD R7, R52, R89, R88 ;  /* 0x0000005934079224 */ /* 0x001fe200078e0258 */
[----:B------:R-:W-:Y:S04]  /*4900*/  BSSY B1, `(.L_x_156) ;  /* 0x0000006000017945 */ /* 0x000fe80003800000 */
[----:B------:R0:W-:Y:S01]  /*4910*/  @!P1 STG.E.U8 desc[UR36][R8.64+0x38], R7 ;  /* 0x0000380708009986 */ /* 0x0001e2000c101124 */
[----:B------:R-:W-:Y:S05]  /*4920*/  @P2 BRA `(.L_x_157) ;  /* 0x00000000000c2947 */ /* 0x000fea0003800000 */
[----:B--2---:R-:W0:Y:S02]  /*4930*/  LDG.E.U8 R91, desc[UR36][R4.64+0x39] ;  /* 0x00003924045b7981 */ /* 0x004e24000c1e1100 */
[----:B0-----:R-:W-:-:S05]  /*4940*/  PRMT R7, R91, 0x8880, RZ ;  /* 0x000088805b077816 */ /* 0x001fca00000000ff */
[----:B------:R-:W-:-:S07]  /*4950*/  IMAD R88, R7, R90, RZ ;  /* 0x0000005a07587224 */ /* 0x000fce00078e02ff */
.L_x_157:
[----:B------:R-:W-:Y:S05]  /*4960*/  BSYNC B1 ;  /* 0x0000000000017941 */ /* 0x000fea0003800000 */
.L_x_156:
[----:B------:R-:W-:Y:S01]  /*4970*/  @!P2 IMAD R53, R53, R89, R88 ;  /* 0x000000593535a224 */ /* 0x000fe200078e0258 */
[----:B------:R-:W-:Y:S04]  /*4980*/  BSSY B1, `(.L_x_158) ;  /* 0x0000006000017945 */ /* 0x000fe80003800000 */
[----:B------:R0:W-:Y:S01]  /*4990*/  @!P2 STG.E.U8 desc[UR36][R8.64+0x39], R53 ;  /* 0x000039350800a986 */ /* 0x0001e2000c101124 */
[----:B------:R-:W-:Y:S05]  /*49a0*/  @P5 BRA `(.L_x_159) ;  /* 0x00000000000c5947 */ /* 0x000fea0003800000 */
[----:B--2---:R-:W2:Y:S02]  /*49b0*/  LDG.E.U8 R91, desc[UR36][R12.64+0x38] ;  /* 0x000038240c5b7981 */ /* 0x004ea4000c1e1100 */
[----:B--2---:R-:W-:-:S05]  /*49c0*/  PRMT R5, R91, 0x8880, RZ ;  /* 0x000088805b057816 */ /* 0x004fca00000000ff */
[----:B------:R-:W-:-:S07]  /*49d0*/  IMAD R88, R5, R90, RZ ;  /* 0x0000005a05587224 */ /* 0x000fce00078e02ff */
.L_x_159:
[----:B------:R-:W-:Y:S05]  /*49e0*/  BSYNC B1 ;  /* 0x0000000000017941 */ /* 0x000fea0003800000 */
.L_x_158:
[----:B------:R-:W-:Y:S01]  /*49f0*/  @!P5 IMAD R5, R54, R89, R88 ;  /* 0x000000593605d224 */ /* 0x000fe200078e0258 */
[----:B------:R-:W-:Y:S01]  /*4a00*/  ISETP.LT.OR P0, PT, R3, 0x3a, !P0 ;  /* 0x0000003a0300780c */ /* 0x000fe20004701670 */
[----:B------:R-:W-:Y:S03]  /*4a10*/  BSSY B1, `(.L_x_160) ;  /* 0x0000006000017945 */ /* 0x000fe60003800000 */
[----:B------:R0:W-:Y:S09]  /*4a20*/  @!P5 STG.E.U8 desc[UR36][R10.64+0x38], R5 ;  /* 0x000038050a00d986 */ /* 0x0001f2000c101124 */
[----:B------:R-:W-:Y:S05]  /*4a30*/  @P0 BRA `(.L_x_161) ;  /* 0x00000000000c0947 */ /* 0x000fea0003800000 */
[----:B--2---:R-:W2:Y:S02]  /*4a40*/  LDG.E.U8 R91, desc[UR36][R12.64+0x39] ;  /* 0x000039240c5b7981 */ /* 0x004ea4000c1e1100 */
[----:B--2---:R-:W-:-:S05]  /*4a50*/  PRMT R3, R91, 0x8880, RZ ;  /* 0x000088805b037816 */ /* 0x004fca00000000ff */
[----:B------:R-:W-:-:S07]  /*4a60*/  IMAD R88, R3, R90, RZ ;  /* 0x0000005a03587224 */ /* 0x000fce00078e02ff */
.L_x_161:
[----:B------:R-:W-:Y:S05]  /*4a70*/  BSYNC B1 ;  /* 0x0000000000017941 */ /* 0x000fea0003800000 */
.L_x_160:
[----:B------:R-:W-:Y:S01]  /*4a80*/  IMAD R55, R55, R89, R88 ;  /* 0x0000005937377224 */ /* 0x000fe200078e0258 */
[----:B------:R-:W-:Y:S06]  /*4a90*/  @P0 BRA `(.L_x_162) ;  /* 0x0000000c00180947 */ /* 0x000fec0003800000 */
[----:B------:R0:W-:Y:S01]  /*4aa0*/  STG.E.U8 desc[UR36][R10.64+0x39], R55 ;  /* 0x000039370a007986 */ /* 0x0001e2000c101124 */
[----:B------:R-:W-:Y:S05]  /*4ab0*/  BRA `(.L_x_162) ;  /* 0x0000000c00107947 */ /* 0x000fea0003800000 */
.L_x_33:
[C---:B------:R-:W-:Y:S02]  /*4ac0*/  ISETP.GE.AND P2, PT, R102.reuse, 0x1, PT ;  /* 0x000000016600780c */ /* 0x040fe40003f46270 */
[----:B------:R-:W-:Y:S02]  /*4ad0*/  ISETP.GE.AND P1, PT, R102, 0x9, PT ;  /* 0x000000096600780c */ /* 0x000fe40003f26270 */
[C---:B------:R-:W-:Y:S02]  /*4ae0*/  ISETP.LT.OR P4, PT, R3.reuse, 0x1, !P2 ;  /* 0x000000010300780c */ /* 0x040fe40005781670 */
[C---:B------:R-:W-:Y:S02]  /*4af0*/  ISETP.LT.OR P5, PT, R3.reuse, 0x2, !P2 ;  /* 0x000000020300780c */ /* 0x040fe400057a1670 */
[C---:B------:R-:W-:Y:S02]  /*4b00*/  ISETP.LT.OR P0, PT, R3.reuse, 0x1, !P1 ;  /* 0x000000010300780c */ /* 0x040fe40004f01670 */
[----:B------:R-:W-:-:S07]  /*4b10*/  ISETP.LT.OR P3, PT, R3, 0x2, !P1 ;  /* 0x000000020300780c */ /* 0x000fce0004f61670 */
[-C--:B------:R-:W-:Y:S02]  /*4b20*/  @!P4 IMAD R5, R56, R89.reuse, RZ ;  /* 0x000000593805c224 */ /* 0x080fe400078e02ff */
[-C--:B------:R-:W-:Y:S02]  /*4b30*/  @!P5 IMAD R57, R57, R89.reuse, RZ ;  /* 0x000000593939d224 */ /* 0x080fe400078e02ff */
[-C--:B------:R-:W-:Y:S01]  /*4b40*/  @!P0 IMAD R13, R58, R89.reuse, RZ ;  /* 0x000000593a0d8224 */ /* 0x080fe200078e02ff */
[----:B------:R0:W-:Y:S01]  /*4b50*/  @!P4 STG.E.U8 desc[UR36][R94.64], R5 ;  /* 0x000000055e00c986 */ /* 0x0001e2000c101124 */
[----:B------:R-:W-:Y:S01]  /*4b60*/  ISETP.LT.OR P4, PT, R3, 0x9, !P2 ;  /* 0x000000090300780c */ /* 0x000fe20005781670 */
[----:B------:R-:W-:Y:S02]  /*4b70*/  @!P3 IMAD R59, R59, R89, RZ ;  /* 0x000000593b3bb224 */ /* 0x000fe400078e02ff */
[----:B------:R-:W-:Y:S01]  /*4b80*/  @!P5 STG.E.U8 desc[UR36][R94.64+0x1], R57 ;  /* 0x000001395e00d986 */ /* 0x000fe2000c101124 */
[----:B------:R-:W-:-:S03]  /*4b90*/  ISETP.LT.OR P5, PT, R3, 0xa, !P2 ;  /* 0x0000000a0300780c */ /* 0x000fc600057a1670 */
[----:B------:R1:W-:Y:S01]  /*4ba0*/  @!P0 STG.E.U8 desc[UR36][R6.64], R13 ;  /* 0x0000000d06008986 */ /* 0x0003e2000c101124 */
[----:B------:R-:W-:-:S03]  /*4bb0*/  ISETP.LT.OR P0, PT, R3, 0x9, !P1 ;  /* 0x000000090300780c */ /* 0x000fc60004f01670 */
[----:B------:R-:W-:Y:S01]  /*4bc0*/  @!P3 STG.E.U8 desc[UR36][R6.64+0x1], R59 ;  /* 0x0000013b0600b986 */ /* 0x000fe2000c101124 */
[----:B------:R-:W-:Y:S01]  /*4bd0*/  ISETP.LT.OR P3, PT, R3, 0xa, !P1 ;  /* 0x0000000a0300780c */ /* 0x000fe20004f61670 */
[----:B------:R-:W-:-:S04]  /*4be0*/  @!P4 IMAD R15, R60, R89, RZ ;  /* 0x000000593c0fc224 */ /* 0x000fc800078e02ff */
[-C--:B------:R-:W-:Y:S01]  /*4bf0*/  @!P5 IMAD R61, R61, R89.reuse, RZ ;  /* 0x000000593d3dd224 */ /* 0x080fe200078e02ff */
[----:B------:R3:W-:Y:S01]  /*4c00*/  @!P4 STG.E.U8 desc[UR36][R94.64+0x8], R15 ;  /* 0x0000080f5e00c986 */ /* 0x0007e2000c101124 */
[C---:B------:R-:W-:Y:S02]  /*4c10*/  ISETP.LT.OR P4, PT, R3.reuse, 0x11, !P2 ;  /* 0x000000110300780c */ /* 0x040fe40005781670 */
[-C--:B0-----:R-:W-:Y:S01]  /*4c20*/  @!P0 IMAD R5, R62, R89.reuse, RZ ;  /* 0x000000593e058224 */ /* 0x081fe200078e02ff */
[----:B------:R-:W-:Y:S01]  /*4c30*/  @!P5 STG.E.U8 desc[UR36][R94.64+0x9], R61 ;  /* 0x0000093d5e00d986 */ /* 0x000fe2000c101124 */
[----:B------:R-:W-:Y:S02]  /*4c40*/  ISETP.LT.OR P5, PT, R3, 0x12, !P2 ;  /* 0x000000120300780c */ /* 0x000fe400057a1670 */
[----:B------:R-:W-:Y:S01]  /*4c50*/  @!P3 IMAD R63, R63, R89, RZ ;  /* 0x000000593f3fb224 */ /* 0x000fe200078e02ff */
[----:B------:R0:W-:Y:S01]  /*4c60*/  @!P0 STG.E.U8 desc[UR36][R6.64+0x8], R5 ;  /* 0x0000080506008986 */ /* 0x0001e2000c101124 */
[----:B------:R-:W-:-:S03]  /*4c70*/  ISETP.LT.OR P0, PT, R3, 0x11, !P1 ;  /* 0x000000110300780c */ /* 0x000fc60004f01670 */
[----:B------:R-:W-:Y:S01]  /*4c80*/  @!P3 STG.E.U8 desc[UR36][R6.64+0x9], R63 ;  /* 0x0000093f0600b986 */ /* 0x000fe2000c101124 */
[----:B------:R-:W-:Y:S01]  /*4c90*/  ISETP.LT.OR P3, PT, R3, 0x12, !P1 ;  /* 0x000000120300780c */ /* 0x000fe20004f61670 */
[----:B-1----:R-:W-:-:S04]  /*4ca0*/  @!P4 IMAD R13, R64, R89, RZ ;  /* 0x00000059400dc224 */ /* 0x002fc800078e02ff */
[-C--:B------:R-:W-:Y:S01]  /*4cb0*/  @!P5 IMAD R65, R65, R89.reuse, RZ ;  /* 0x000000594141d224 */ /* 0x080fe200078e02ff */
[----:B------:R1:W-:Y:S01]  /*4cc0*/  @!P4 STG.E.U8 desc[UR36][R94.64+0x10], R13 ;  /* 0x0000100d5e00c986 */ /* 0x0003e2000c101124 */
[C---:B------:R-:W-:Y:S02]  /*4cd0*/  ISETP.LT.OR P4, PT, R3.reuse, 0x19, !P2 ;  /* 0x000000190300780c */ /* 0x040fe40005781670 */
[-C--:B---3--:R-:W-:Y:S01]  /*4ce0*/  @!P0 IMAD R15, R66, R89.reuse, RZ ;  /* 0x00000059420f8224 */ /* 0x088fe200078e02ff */
[----:B------:R-:W-:Y:S01]  /*4cf0*/  @!P5 STG.E.U8 desc[UR36][R94.64+0x11], R65 ;  /* 0x000011415e00d986 */ /* 0x000fe2000c101124 */
[----:B------:R-:W-:Y:S02]  /*4d00*/  ISETP.LT.OR P5, PT, R3, 0x1a, !P2 ;  /* 0x0000001a0300780c */ /* 0x000fe400057a1670 */
[----:B------:R-:W-:Y:S01]  /*4d10*/  @!P3 IMAD R67, R67, R89, RZ ;  /* 0x000000594343b224 */ /* 0x000fe200078e02ff */
[----:B------:R3:W-:Y:S01]  /*4d20*/  @!P0 STG.E.U8 desc[UR36][R6.64+0x10], R15 ;  /* 0x0000100f06008986 */ /* 0x0007e2000c101124 */
[----:B------:R-:W-:-:S03]  /*4d30*/  ISETP.LT.OR P0, PT, R3, 0x19, !P1 ;  /* 0x000000190300780c */ /* 0x000fc60004f01670 */
[----:B------:R-:W-:Y:S01]  /*4d40*/  @!P3 STG.E.U8 desc[UR36][R6.64+0x11], R67 ;  /* 0x000011430600b986 */ /* 0x000fe2000c101124 */
[----:B------:R-:W-:Y:S01]  /*4d50*/  ISETP.LT.OR P3, PT, R3, 0x1a, !P1 ;  /* 0x0000001a0300780c */ /* 0x000fe20004f61670 */
[----:B0-----:R-:W-:-:S04]  /*4d60*/  @!P4 IMAD R5, R68, R89, RZ ;  /* 0x000000594405c224 */ /* 0x001fc800078e02ff */
[-C--:B------:R-:W-:Y:S01]  /*4d70*/  @!P5 IMAD R69, R69, R89.reuse, RZ ;  /* 0x000000594545d224 */ /* 0x080fe200078e02ff */
[----:B------:R0:W-:Y:S01]  /*4d80*/  @!P4 STG.E.U8 desc[UR36][R94.64+0x18], R5 ;  /* 0x000018055e00c986 */ /* 0x0001e2000c101124 */
[C---:B------:R-:W-:Y:S02]  /*4d90*/  ISETP.LT.OR P4, PT, R3.reuse, 0x21, !P2 ;  /* 0x000000210300780c */ /* 0x040fe40005781670 */
[-C--:B-1----:R-:W-:Y:S01]  /*4da0*/  @!P0 IMAD R13, R70, R89.reuse, RZ ;  /* 0x00000059460d8224 */ /* 0x082fe200078e02ff */
[----:B------:R-:W-:Y:S01]  /*4db0*/  @!P5 STG.E.U8 desc[UR36][R94.64+0x19], R69 ;  /* 0x000019455e00d986 */ /* 0x000fe2000c101124 */
[----:B------:R-:W-:Y:S02]  /*4dc0*/  ISETP.LT.OR P5, PT, R3, 0x22, !P2 ;  /* 0x000000220300780c */ /* 0x000fe400057a1670 */
[----:B------:R-:W-:Y:S01]  /*4dd0*/  @!P3 IMAD R71, R71, R89, RZ ;  /* 0x000000594747b224 */ /* 0x000fe200078e02ff */
[----:B------:R1:W-:Y:S01]  /*4de0*/  @!P0 STG.E.U8 desc[UR36][R6.64+0x18], R13 ;  /* 0x0000180d06008986 */ /* 0x0003e2000c101124 */
[----:B------:R-:W-:-:S03]  /*4df0*/  ISETP.LT.OR P0, PT, R3, 0x21, !P1 ;  /* 0x000000210300780c */ /* 0x000fc60004f01670 */
[----:B------:R-:W-:Y:S01]  /*4e00*/  @!P3 STG.E.U8 desc[UR36][R6.64+0x19], R71 ;  /* 0x000019470600b986 */ /* 0x000fe2000c101124 */
[----:B------:R-:W-:Y:S01]  /*4e10*/  ISETP.LT.OR P3, PT, R3, 0x22, !P1 ;  /* 0x000000220300780c */ /* 0x000fe20004f61670 */
[----:B---3--:R-:W-:-:S04]  /*4e20*/  @!P4 IMAD R15, R72, R89, RZ ;  /* 0x00000059480fc224 */ /* 0x008fc800078e02ff */
        /* <DEDUP_REMOVED lines=32> */
[----:B------:R-:W-:-:S02]  /*5030*/  ISETP.GE.AND P0, PT, R102, 0x81, PT ;  /* 0x000000816600780c */ /* 0x000fc40003f06270 */
[C---:B------:R-:W-:Y:S01]  /*5040*/  ISETP.LT.OR P5, PT, R3.reuse, 0x39, !P1 ;  /* 0x000000390300780c */ /* 0x040fe20004fa1670 */
[----:B------:R-:W-:Y:S01]  /*5050*/  @!P3 STG.E.U8 desc[UR36][R6.64+0x31], R83 ;  /* 0x000031530600b986 */ /* 0x000fe2000c101124 */
[C---:B------:R-:W-:Y:S01]  /*5060*/  ISETP.LT.OR P1, PT, R3.reuse, 0x3a, !P1 ;  /* 0x0000003a0300780c */ /* 0x040fe20004f21670 */
[----:B---3--:R-:W-:Y:S01]  /*5070*/  @!P4 IMAD R15, R84, R89, RZ ;  /* 0x00000059540fc224 */ /* 0x008fe200078e02ff */
[----:B------:R-:W-:-:S03]  /*5080*/  ISETP.LT.OR P3, PT, R3, 0x1, !P0 ;  /* 0x000000010300780c */ /* 0x000fc60004761670 */
[----:B------:R-:W-:Y:S01]  /*5090*/  @!P2 IMAD R85, R85, R89, RZ ;  /* 0x000000595555a224 */ /* 0x000fe200078e02ff */
[----:B------:R-:W-:Y:S01]  /*50a0*/  @!P4 STG.E.U8 desc[UR36][R94.64+0x38], R15 ;  /* 0x0000380f5e00c986 */ /* 0x000fe2000c101124 */
[----:B------:R-:W-:-:S03]  /*50b0*/  ISETP.LT.OR P4, PT, R3, 0x2, !P0 ;  /* 0x000000020300780c */ /* 0x000fc60004781670 */
[----:B------:R-:W-:Y:S01]  /*50c0*/  @!P2 STG.E.U8 desc[UR36][R94.64+0x39], R85 ;  /* 0x000039555e00a986 */ /* 0x000fe2000c101124 */
[-C--:B0-----:R-:W-:Y:S01]  /*50d0*/  @!P5 IMAD R5, R86, R89.reuse, RZ ;  /* 0x000000595605d224 */ /* 0x081fe200078e02ff */
[----:B------:R-:W-:Y:S01]  /*50e0*/  ISETP.GE.AND P2, PT, R102, 0x89, PT ;  /* 0x000000896600780c */ /* 0x000fe20003f46270 */
[-C--:B------:R-:W-:Y:S02]  /*50f0*/  @!P1 IMAD R87, R87, R89.reuse, RZ ;  /* 0x0000005957579224 */ /* 0x080fe400078e02ff */
[----:B-1----:R-:W-:Y:S01]  /*5100*/  @!P3 IMAD R13, R24, R89, RZ ;  /* 0x00000059180db224 */ /* 0x002fe200078e02ff */
[----:B------:R0:W-:Y:S01]  /*5110*/  @!P5 STG.E.U8 desc[UR36][R6.64+0x38], R5 ;  /* 0x000038050600d986 */ /* 0x0001e2000c101124 */
[----:B------:R-:W-:-:S03]  /*5120*/  ISETP.LT.OR P5, PT, R3, 0x1, !P2 ;  /* 0x000000010300780c */ /* 0x000fc600057a1670 */
[----:B------:R-:W-:Y:S01]  /*5130*/  @!P4 IMAD R25, R25, R89, RZ ;  /* 0x000000591919c224 */ /* 0x000fe200078e02ff */
[----:B------:R-:W-:Y:S01]  /*5140*/  @!P1 STG.E.U8 desc[UR36][R6.64+0x39], R87 ;  /* 0x0000395706009986 */ /* 0x000fe2000c101124 */
[----:B------:R-:W-:-:S03]  /*5150*/  ISETP.LT.OR P1, PT, R3, 0x2, !P2 ;  /* 0x000000020300780c */ /* 0x000fc60005721670 */
[----:B------:R-:W-:Y:S01]  /*5160*/  @!P3 STG.E.U8 desc[UR36][R8.64], R13 ;  /* 0x0000000d0800b986 */ /* 0x000fe2000c101124 */
[----:B------:R-:W-:-:S03]  /*5170*/  ISETP.LT.OR P3, PT, R3, 0x9, !P0 ;  /* 0x000000090300780c */ /* 0x000fc60004761670 */
[----:B------:R-:W-:Y:S01]  /*5180*/  @!P4 STG.E.U8 desc[UR36][R8.64+0x1], R25 ;  /* 0x000001190800c986 */ /* 0x000fe2000c101124 */
[----:B------:R-:W-:Y:S01]  /*5190*/  ISETP.LT.OR P4, PT, R3, 0xa, !P0 ;  /* 0x0000000a0300780c */ /* 0x000fe20004781670 */
[----:B0-----:R-:W-:-:S04]  /*51a0*/  @!P5 IMAD R5, R26, R89, RZ ;  /* 0x000000591a05d224 */ /* 0x001fc800078e02ff */
[-C--:B------:R-:W-:Y:S01]  /*51b0*/  @!P1 IMAD R27, R27, R89.reuse, RZ ;  /* 0x000000591b1b9224 */ /* 0x080fe200078e02ff */
[----:B------:R0:W-:Y:S01]  /*51c0*/  @!P5 STG.E.U8 desc[UR36][R10.64], R5 ;  /* 0x000000050a00d986 */ /* 0x0001e2000c101124 */
[C---:B------:R-:W-:Y:S02]  /*51d0*/  ISETP.LT.OR P5, PT, R3.reuse, 0x9, !P2 ;  /* 0x000000090300780c */ /* 0x040fe400057a1670 */
[-C--:B------:R-:W-:Y:S01]  /*51e0*/  @!P3 IMAD R15, R28, R89.reuse, RZ ;  /* 0x000000591c0fb224 */ /* 0x080fe200078e02ff */
[----:B------:R-:W-:Y:S01]  /*51f0*/  @!P1 STG.E.U8 desc[UR36][R10.64+0x1], R27 ;  /* 0x0000011b0a009986 */ /* 0x000fe2000c101124 */
[----:B------:R-:W-:Y:S02]  /*5200*/  ISETP.LT.OR P1, PT, R3, 0xa, !P2 ;  /* 0x0000000a0300780c */ /* 0x000fe40005721670 */
[----:B------:R-:W-:Y:S01]  /*5210*/  @!P4 IMAD R29, R29, R89, RZ ;  /* 0x000000591d1dc224 */ /* 0x000fe200078e02ff */
        /* <DEDUP_REMOVED lines=40> */
[----:B-1----:R-:W-:-:S04]  /*54a0*/  @!P5 IMAD R13, R42, R89, RZ ;  /* 0x000000592a0dd224 */ /* 0x002fc800078e02ff */
        /* <DEDUP_REMOVED lines=12> */
[----:B------:R-:W-:-:S04]  /*5570*/  @!P1 IMAD R7, R46, R89, RZ ;  /* 0x000000592e079224 */ /* 0x000fc800078e02ff */
[-C--:B------:R-:W-:Y:S01]  /*5580*/  @!P3 IMAD R47, R47, R89.reuse, RZ ;  /* 0x000000592f2fb224 */ /* 0x080fe200078e02ff */
[----:B------:R1:W-:Y:S01]  /*5590*/  @!P1 STG.E.U8 desc[UR36][R10.64+0x28], R7 ;  /* 0x000028070a009986 */ /* 0x0003e2000c101124 */
[----:B------:R-:W-:Y:S02]  /*55a0*/  ISETP.LT.OR P1, PT, R3, 0x31, !P2 ;  /* 0x000000310300780c */ /* 0x000fe40005721670 */
[----:B------:R-:W-:Y:S01]  /*55b0*/  @!P4 IMAD R49, R49, R89, RZ ;  /* 0x000000593131c224 */ /* 0x000fe200078e02ff */
[----:B------:R3:W-:Y:S01]  /*55c0*/  @!P3 STG.E.U8 desc[UR36][R10.64+0x29], R47 ;  /* 0x0000292f0a00b986 */ /* 0x0007e2000c101124 */
[C---:B------:R-:W-:Y:S02]  /*55d0*/  ISETP.LT.OR P3, PT, R3.reuse, 0x39, !P0 ;  /* 0x000000390300780c */ /* 0x040fe40004761670 */
[C---:B------:R-:W-:Y:S01]  /*55e0*/  ISETP.LT.OR P0, PT, R3.reuse, 0x3a, !P0 ;  /* 0x0000003a0300780c */ /* 0x040fe20004701670 */
[----:B------:R3:W-:Y:S01]  /*55f0*/  @!P4 STG.E.U8 desc[UR36][R8.64+0x31], R49 ;  /* 0x000031310800c986 */ /* 0x0007e2000c101124 */
[----:B------:R-:W-:-:S03]  /*5600*/  ISETP.LT.OR P4, PT, R3, 0x32, !P2 ;  /* 0x000000320300780c */ /* 0x000fc60005781670 */
[----:B------:R3:W-:Y:S01]  /*5610*/  @!P5 STG.E.U8 desc[UR36][R8.64+0x30], R13 ;  /* 0x0000300d0800d986 */ /* 0x0007e2000c101124 */
[C---:B------:R-:W-:Y:S02]  /*5620*/  ISETP.LT.OR P5, PT, R3.reuse, 0x39, !P2 ;  /* 0x000000390300780c */ /* 0x040fe400057a1670 */
[----:B------:R-:W-:Y:S01]  /*5630*/  ISETP.LT.OR P2, PT, R3, 0x3a, !P2 ;  /* 0x0000003a0300780c */ /* 0x000fe20005741670 */
[-C--:B------:R-:W-:Y:S02]  /*5640*/  @!P1 IMAD R3, R50, R89.reuse, RZ ;  /* 0x0000005932039224 */ /* 0x080fe400078e02ff */
[-C--:B0-----:R-:W-:Y:S02]  /*5650*/  @!P3 IMAD R5, R52, R89.reuse, RZ ;  /* 0x000000593405b224 */ /* 0x081fe400078e02ff */
[-C--:B------:R-:W-:Y:S01]  /*5660*/  @!P0 IMAD R53, R53, R89.reuse, RZ ;  /* 0x0000005935358224 */ /* 0x080fe200078e02ff */
[----:B------:R3:W-:Y:S01]  /*5670*/  @!P1 STG.E.U8 desc[UR36][R10.64+0x30], R3 ;  /* 0x000030030a009986 */ /* 0x0007e2000c101124 */
[----:B------:R-:W-:-:S04]  /*5680*/  @!P4 IMAD R51, R51, R89, RZ ;  /* 0x000000593333c224 */ /* 0x000fc800078e02ff */
[-C--:B-1----:R-:W-:Y:S01]  /*5690*/  @!P5 IMAD R7, R54, R89.reuse, RZ ;  /* 0x000000593607d224 */ /* 0x082fe200078e02ff */
[----:B------:R3:W-:Y:S01]  /*56a0*/  @!P4 STG.E.U8 desc[UR36][R10.64+0x31], R51 ;  /* 0x000031330a00c986 */ /* 0x0007e2000c101124 */
[----:B------:R-:W-:-:S03]  /*56b0*/  @!P2 IMAD R55, R55, R89, RZ ;  /* 0x000000593737a224 */ /* 0x000fc600078e02ff */
[----:B------:R3:W-:Y:S04]  /*56c0*/  @!P3 STG.E.U8 desc[UR36][R8.64+0x38], R5 ;  /* 0x000038050800b986 */ /* 0x0007e8000c101124 */
[----:B------:R3:W-:Y:S04]  /*56d0*/  @!P0 STG.E.U8 desc[UR36][R8.64+0x39], R53 ;  /* 0x0000393508008986 */ /* 0x0007e8000c101124 */
[----:B------:R3:W-:Y:S04]  /*56e0*/  @!P5 STG.E.U8 desc[UR36][R10.64+0x38], R7 ;  /* 0x000038070a00d986 */ /* 0x0007e8000c101124 */
[----:B------:R3:W-:Y:S02]  /*56f0*/  @!P2 STG.E.U8 desc[UR36][R10.64+0x39], R55 ;  /* 0x000039370a00a986 */ /* 0x0007e4000c101124 */
.L_x_162:
[----:B------:R-:W-:Y:S05]  /*5700*/  BSYNC B0 ;  /* 0x0000000000007941 */ /* 0x000fea0003800000 */
.L_x_32:
[----:B------:R-:W-:Y:S01]  /*5710*/  ULDC UR4, c[0x0][0xc] ;  /* 0x0000030000047ab9 */ /* 0x000fe20000000800 */
[----:B------:R-:W-:Y:S01]  /*5720*/  ULDC UR5, c[0x0][0x10] ;  /* 0x0000040000057ab9 */ /* 0x000fe20000000800 */
[----:B---3--:R-:W3:Y:S01]  /*5730*/  LDC R3, c[0x0][0x14] ;  /* 0x00000500ff037b82 */ /* 0x008ee20000000800 */
[----:B------:R-:W-:Y:S01]  /*5740*/  UIMAD.WIDE.U32 UR4, UR4, UR5, URZ ;  /* 0x00000005040472a5 */ /* 0x000fe2000f8e003f */
[----:B------:R-:W-:Y:S02]  /*5750*/  IMAD.MOV.U32 R93, RZ, RZ, -0x1 ;  /* 0xffffffffff5d7424 */ /* 0x000fe400078e00ff */
[----:B------:R-:W-:-:S03]  /*5760*/  IMAD.MOV.U32 R88, RZ, RZ, -0x1 ;  /* 0xffffffffff587424 */ /* 0x000fc600078e00ff */
[----:B---3--:R-:W-:-:S04]  /*5770*/  IMAD.WIDE.U32 R16, R3, UR4, R16 ;  /* 0x0000000403107c25 */ /* 0x008fc8000f8e0010 */
[----:B------:R-:W-:Y:S01]  /*5780*/  IMAD R3, R3, UR5, RZ ;  /* 0x0000000503037c24 */ /* 0x000fe2000f8e02ff */
[----:B------:R-:W-:Y:S02]  /*5790*/  ULDC.64 UR4, c[0x0][0x650] ;  /* 0x0001940000047ab9 */ /* 0x000fe40000000a00 */
[----:B------:R-:W-:Y:S01]  /*57a0*/  ISETP.GE.U32.AND P0, PT, R16, UR4, PT ;  /* 0x0000000410007c0c */ /* 0x000fe2000bf06070 */
[--C-:B------:R-:W-:Y:S01]  /*57b0*/  IMAD.IADD R17, R17, 0x1, R3.reuse ;  /* 0x0000000111117824 */ /* 0x100fe200078e0203 */
[----:B------:R-:W-:-:S04]  /*57c0*/  PRMT R3, RZ, 0x7610, R3 ;  /* 0x00007610ff037816 */ /* 0x000fc80000000003 */
[----:B------:R-:W-:-:S13]  /*57d0*/  ISETP.GE.U32.AND.EX P0, PT, R17, UR5, PT, P0 ;  /* 0x0000000511007c0c */ /* 0x000fda000bf06100 */
[----:B------:R-:W-:Y:S05]  /*57e0*/  @P0 BRA `(.L_x_163) ;  /* 0x0000000400640947 */ /* 0x000fea0003800000 */
[----:B------:R-:W3:Y:S01]  /*57f0*/  S2R R12, SR_CTAID.X ;  /* 0x00000000000c7919 */ /* 0x000ee20000002500 */
[----:B0-----:R-:W0:Y:S01]  /*5800*/  LDC.64 R10, c[0x0][0x628] ;  /* 0x00018a00ff0a7b82 */ /* 0x001e220000000a00 */
[----:B------:R-:W-:Y:S01]  /*5810*/  ULDC UR4, c[0x0][0x150] ;  /* 0x0000540000047ab9 */ /* 0x000fe20000000800 */
[----:B------:R-:W-:Y:S01]  /*5820*/  IMAD.MOV.U32 R8, RZ, RZ, R16 ;  /* 0x000000ffff087224 */ /* 0x000fe200078e0010 */
[----:B------:R-:W0:Y:S01]  /*5830*/  S2R R24, SR_CTAID.Y ;  /* 0x0000000000187919 */ /* 0x000e220000002600 */
[----:B------:R-:W-:-:S04]  /*5840*/  IMAD.MOV.U32 R9, RZ, RZ, R17 ;  /* 0x000000ffff097224 */ /* 0x000fc800078e0011 */
[----:B------:R-:W1:Y:S08]  /*5850*/  LDC R21, c[0x0][0x144] ;  /* 0x00005100ff157b82 */ /* 0x000e700000000800 */
[----:B------:R-:W1:Y:S08]  /*5860*/  LDC R0, c[0x0][0x630] ;  /* 0x00018c00ff007b82 */ /* 0x000e700000000800 */
[----:B------:R-:W1:Y:S01]  /*5870*/  LDC.64 R14, c[0x0][0x620] ;  /* 0x00018800ff0e7b82 */ /* 0x000e620000000a00 */
[----:B0-----:R-:W-:-:S04]  /*5880*/  ISETP.NE.U32.AND P0, PT, R10, RZ, PT ;  /* 0x000000ff0a00720c */ /* 0x001fc80003f05070 */
[----:B------:R-:W-:Y:S02]  /*5890*/  ISETP.NE.AND.EX P0, PT, R11, RZ, PT, P0 ;  /* 0x000000ff0b00720c */ /* 0x000fe40003f05300 */
[----:B---3--:R-:W-:-:S05]  /*58a0*/  I2FP.F32.U32 R3, R12 ;  /* 0x0000000c00037245 */ /* 0x008fca0000201000 */
[----:B------:R-:W-:-:S04]  /*58b0*/  FMUL R3, R3, UR4 ;  /* 0x0000000403037c20 */ /* 0x000fc80008400000 */
[----:B------:R0:W3:Y:S02]  /*58c0*/  F2I.U32.TRUNC.NTZ R20, R3 ;  /* 0x0000000300147305 */ /* 0x0000e4000020f000 */
[----:B------:R-:W-:Y:S05]  /*58d0*/  @!P0 BRA `(.L_x_164) ;  /* 0x0000000000288947 */ /* 0x000fea0003800000 */
[----:B0-----:R-:W0:Y:S02]  /*58e0*/  LDC R3, c[0x0][0x634] ;  /* 0x00018d00ff037b82 */ /* 0x001e240000000800 */
        /* <DEDUP_REMOVED lines=9> */
.L_x_164:
[----:B------:R-:W2:Y:S01]  /*5980*/  LDC.64 R28, c[0x0][0x640] ;  /* 0x00019000ff1c7b82 */ /* 0x000ea20000000a00 */
[-CC-:B-1----:R-:W-:Y:S01]  /*5990*/  SHF.R.U64 R88, R8, R0.reuse, R9.reuse ;  /* 0x0000000008587219 */ /* 0x182fe20000001209 */
[----:B---3--:R-:W-:Y:S01]  /*59a0*/  IMAD.MOV R20, RZ, RZ, -R20 ;  /* 0x000000ffff147224 */ /* 0x008fe200078e0a14 */
[----:B------:R-:W-:Y:S01]  /*59b0*/  SHF.R.U32.HI R0, RZ, R0, R9 ;  /* 0x00000000ff007219 */ /* 0x000fe20000011609 */
[----:B------:R-:W-:Y:S01]  /*59c0*/  ULDC UR4, c[0x0][0x154] ;  /* 0x0000550000047ab9 */ /* 0x000fe20000000800 */
[----:B0-----:R-:W-:Y:S01]  /*59d0*/  IADD3 R3, P0, RZ, -R88, RZ ;  /* 0x80000058ff037210 */ /* 0x001fe20007f1e0ff */
[----:B------:R-:W-:Y:S02]  /*59e0*/  IMAD R21, R21, R20, R12 ;  /* 0x0000001415157224 */ /* 0x000fe400078e020c */
[----:B------:R-:W0:Y:S01]  /*59f0*/  LDC R6, c[0x0][0x618] ;  /* 0x00018600ff067b82 */ /* 0x000e220000000800 */
[----:B------:R-:W-:Y:S02]  /*5a00*/  IMAD.MOV.U32 R7, RZ, RZ, 0x1 ;  /* 0x00000001ff077424 */ /* 0x000fe400078e00ff */
[----:B------:R-:W-:-:S04]  /*5a10*/  IMAD.X R5, RZ, RZ, ~R0, P0 ;  /* 0x000000ffff057224 */ /* 0x000fc800000e0e00 */
[-C--:B------:R-:W-:Y:S01]  /*5a20*/  IMAD R0, R5, R14.reuse, RZ ;  /* 0x0000000e05007224 */ /* 0x080fe200078e02ff */
[----:B------:R-:W1:Y:S01]  /*5a30*/  LDC R8, c[0x0][0x608] ;  /* 0x00018200ff087b82 */ /* 0x000e620000000800 */
[----:B------:R-:W-:-:S04]  /*5a40*/  IMAD.WIDE.U32 R4, R3, R14, R16 ;  /* 0x0000000e03047225 */ /* 0x000fc800078e0010 */
[----:B------:R-:W-:Y:S01]  /*5a50*/  IMAD R3, R3, R15, R0 ;  /* 0x0000000f03037224 */ /* 0x000fe200078e0200 */
[----:B------:R-:W-:Y:S02]  /*5a60*/  I2FP.F32.U32 R0, R24 ;  /* 0x0000001800007245 */ /* 0x000fe40000201000 */
[----:B------:R-:W3:Y:S01]  /*5a70*/  LDC R26, c[0x0][0x658] ;  /* 0x00019600ff1a7b82 */ /* 0x000ee20000000800 */
[----:B------:R-:W-:Y:S01]  /*5a80*/  IMAD.IADD R3, R5, 0x1, R3 ;  /* 0x0000000105037824 */ /* 0x000fe200078e0203 */
[----:B--2---:R-:W-:Y:S01]  /*5a90*/  ISETP.NE.U32.AND P0, PT, R28, RZ, PT ;  /* 0x000000ff1c00720c */ /* 0x004fe20003f05070 */
[----:B------:R-:W-:Y:S01]  /*5aa0*/  FMUL R0, R0, UR4 ;  /* 0x0000000400007c20 */ /* 0x000fe20008400000 */
[----:B------:R-:W-:Y:S02]  /*5ab0*/  IMAD.MOV.U32 R5, RZ, RZ, -0x1 ;  /* 0xffffffffff057424 */ /* 0x000fe400078e00ff */
[----:B------:R-:W-:Y:S01]  /*5ac0*/  ISETP.NE.AND.EX P0, PT, R29, RZ, PT, P0 ;  /* 0x000000ff1d00720c */ /* 0x000fe20003f05300 */
[----:B------:R2:W2:Y:S01]  /*5ad0*/  F2I.U32.TRUNC.NTZ R13, R0 ;  /* 0x00000000000d7305 */ /* 0x0004a2000020f000 */
[----:B------:R-:W2:Y:S01]  /*5ae0*/  LDC R15, c[0x0][0x148] ;  /* 0x00005200ff0f7b82 */ /* 0x000ea20000000800 */
[----:B0-----:R-:W-:-:S02]  /*5af0*/  SHF.R.U64 R12, R4, R6, R3 ;  /* 0x00000006040c7219 */ /* 0x001fc40000001203 */
[----:B------:R-:W-:-:S05]  /*5b00*/  SHF.R.U32.HI R3, RZ, R6, R3 ;  /* 0x00000006ff037219 */ /* 0x000fca0000011603 */
[----:B------:R-:W0:Y:S01]  /*5b10*/  LDC R20, c[0x0][0x600] ;  /* 0x00018000ff147b82 */ /* 0x000e220000000800 */
[-CC-:B-1----:R-:W-:Y:S02]  /*5b20*/  SHF.R.U64 R10, R12, R8.reuse, R3.reuse ;  /* 0x000000080c0a7219 */ /* 0x182fe40000001203 */
[----:B------:R-:W-:-:S05]  /*5b30*/  SHF.R.U32.HI R3, RZ, R8, R3 ;  /* 0x00000008ff037219 */ /* 0x000fca0000011603 */
[----:B------:R-:W1:Y:S01]  /*5b40*/  LDC R27, c[0x0][0x648] ;  /* 0x00019200ff1b7b82 */ /* 0x000e620000000800 */
[-C--:B---3--:R-:W-:Y:S02]  /*5b50*/  SHF.L.U32 R4, R5, R26.reuse, RZ ;  /* 0x0000001a05047219 */ /* 0x088fe400000006ff */
[-CC-:B------:R-:W-:Y:S02]  /*5b60*/  SHF.R.U64 R14, R10, R26.reuse, R3.reuse ;  /* 0x0000001a0a0e7219 */ /* 0x180fe40000001203 */
[----:B------:R-:W-:Y:S02]  /*5b70*/  SHF.R.U32.HI R5, RZ, R26, R3 ;  /* 0x0000001aff057219 */ /* 0x000fe40000011603 */
[----:B------:R-:W-:Y:S01]  /*5b80*/  LOP3.LUT R25, RZ, R4, RZ, 0x33, !PT ;  /* 0x00000004ff197212 */ /* 0x000fe200078e33ff */
[----:B------:R-:W3:Y:S01]  /*5b90*/  LDC R30, c[0x0][0x638] ;  /* 0x00018e00ff1e7b82 */ /* 0x000ee20000000800 */
[----:B------:R-:W-:Y:S01]  /*5ba0*/  SHF.L.U32 R26, R7, R26, RZ ;  /* 0x0000001a071a7219 */ /* 0x000fe200000006ff */
[----:B------:R-:W-:-:S06]  /*5bb0*/  IMAD.MOV.U32 R4, RZ, RZ, R14 ;  /* 0x000000ffff047224 */ /* 0x000fcc00078e000e */
[----:B------:R-:W0:Y:S01]  /*5bc0*/  LDC R31, c[0x0][0x610] ;  /* 0x00018400ff1f7b82 */ /* 0x000e220000000800 */
        /* <DEDUP_REMOVED lines=11> */
.L_x_165:
[----:B------:R-:W-:Y:S01]  /*5c80*/  ISETP.NE.AND P0, PT, R2, 0x1, PT ;  /* 0x000000010200780c */ /* 0x000fe20003f05270 */
[----:B0-----:R-:W-:Y:S01]  /*5c90*/  VIADD R7, R20, 0xffffffff ;  /* 0xffffffff14077836 */ /* 0x001fe20000000000 */
[----:B-12---:R-:W-:Y:S01]  /*5ca0*/  SHF.R.U64 R0, R4, R27, R5 ;  /* 0x0000001b04007219 */ /* 0x006fe20000001205 */
[----:B------:R-:W-:Y:S01]  /*5cb0*/  IMAD.MOV R13, RZ, RZ, -R13 ;  /* 0x000000ffff0d7224 */ /* 0x000fe200078e0a0d */
[----:B------:R-:W-:Y:S01]  /*5cc0*/  LOP3.LUT R5, R10, R25, RZ, 0xc0, !PT ;  /* 0x000000190a057212 */ /* 0x000fe200078ec0ff */
[----:B------:R-:W-:Y:S01]  /*5cd0*/  IMAD.MOV.U32 R4, RZ, RZ, 0x1 ;  /* 0x00000001ff047424 */ /* 0x000fe200078e00ff */
[----:B------:R-:W-:Y:S01]  /*5ce0*/  LOP3.LUT R12, R12, R7, RZ, 0xc0, !PT ;  /* 0x000000070c0c7212 */ /* 0x000fe200078ec0ff */
[----:B------:R-:W-:Y:S02]  /*5cf0*/  IMAD.MOV R3, RZ, RZ, -R0 ;  /* 0x000000ffff037224 */ /* 0x000fe400078e0a00 */
[----:B------:R-:W-:Y:S02]  /*5d00*/  IMAD R0, R26, R0, R5 ;  /* 0x000000001a007224 */ /* 0x000fe400078e0205 */
[----:B---3--:R-:W-:-:S02]  /*5d10*/  IMAD R3, R3, R30, R14 ;  /* 0x0000001e03037224 */ /* 0x008fc400078e020e */
[----:B------:R-:W-:Y:S02]  /*5d20*/  @P0 IMAD R21, R15, R13, R24 ;  /* 0x0000000d0f150224 */ /* 0x000fe400078e0218 */
[----:B------:R-:W-:Y:S01]  /*5d30*/  IMAD R5, R3, R20, R12 ;  /* 0x0000001403057224 */ /* 0x000fe200078e020c */
[----:B------:R-:W-:Y:S01]  /*5d40*/  PRMT R3, R4, 0x7610, R3 ;  /* 0x0000761004037816 */ /* 0x000fe20000000003 */
[----:B------:R-:W-:-:S05]  /*5d50*/  IMAD R0, R0, R31, R21 ;  /* 0x0000001f00007224 */ /* 0x000fca00078e0215 */
[----:B------:R-:W-:Y:S02]  /*5d60*/  SEL R93, R5, R0, !P0 ;  /* 0x00000000055d7207 */ /* 0x000fe40004000000 */
[----:B------:R-:W-:-:S07]  /*5d70*/  SEL R0, R0, R5, !P0 ;  /* 0x0000000500007207 */ /* 0x000fce0004000000 */
.L_x_163:
[----:B------:R-:W-:Y:S01]  /*5d80*/  LOP3.LUT P0, RZ, R3, 0xff, RZ, 0xc0, !PT ;  /* 0x000000ff03ff7812 */ /* 0x000fe2000780c0ff */
[----:B------:R-:W-:-:S12]  /*5d90*/  IMAD.MOV.U32 R92, RZ, RZ, R0 ;  /* 0x000000ffff5c7224 */ /* 0x000fd800078e0000 */
[----:B------:R-:W-:Y:S05]  /*5da0*/  @P0 BRA `(.L_x_166) ;  /* 0xffffffb4000c0947 */ /* 0x000fea000383ffff */
[----:B------:R-:W-:Y:S05]  /*5db0*/  EXIT ;  /* 0x000000000000794d */ /* 0x000fea0003800000 */
.L_x_7:
[----:B0-----:R-:W-:Y:S01]  /*5dc0*/  ULDC.64 UR4, c[0x0][0x650] ;  /* 0x0001940000047ab9 */ /* 0x001fe20000000a00 */
        /* <DEDUP_REMOVED lines=25> */
.L_x_168:
[----:B------:R-:W0:Y:S01]  /*5f60*/  LDC.64 R28, c[0x0][0x640] ;  /* 0x00019000ff1c7b82 */ /* 0x000e220000000a00 */
[-CC-:B------:R-:W-:Y:S01]  /*5f70*/  SHF.R.U64 R22, R12, R6.reuse, R13.reuse ;  /* 0x000000060c167219 */ /* 0x180fe2000000120d */
[----:B------:R-:W-:Y:S01]  /*5f80*/  IMAD.MOV.U32 R30, RZ, RZ, 0x1 ;  /* 0x00000001ff1e7424 */ /* 0x000fe200078e00ff */
[----:B------:R-:W-:Y:S02]  /*5f90*/  SHF.R.U32.HI R6, RZ, R6, R13 ;  /* 0x00000006ff067219 */ /* 0x000fe4000001160d */
        /* <DEDUP_REMOVED lines=8> */
[----:B------:R-:W-:Y:S01]  /*6020*/  IMAD.IADD R9, R9, 0x1, R11 ;  /* 0x0000000109097824 */ /* 0x000fe200078e020b */
[----:B0-----:R-:W-:-:S04]  /*6030*/  ISETP.NE.U32.AND P0, PT, R28, RZ, PT ;  /* 0x000000ff1c00720c */ /* 0x001fc80003f05070 */
[----:B------:R-:W-:Y:S02]  /*6040*/  ISETP.NE.AND.EX P0, PT, R29, RZ, PT, P0 ;  /* 0x000000ff1d00720c */ /* 0x000fe40003f05300 */
[----:B------:R-:W0:Y:S01]  /*6050*/  LDC R20, c[0x0][0x600] ;  /* 0x00018000ff147b82 */ /* 0x000e220000000800 */
[-CC-:B-1----:R-:W-:Y:S01]  /*6060*/  SHF.R.U64 R14, R8, R10.reuse, R9.reuse ;  /* 0x0000000a080e7219 */ /* 0x182fe20000001209 */
[----:B------:R-:W-:Y:S01]  /*6070*/  IMAD.MOV.U32 R8, RZ, RZ, -0x1 ;  /* 0xffffffffff087424 */ /* 0x000fe200078e00ff */
[----:B------:R-:W-:-:S05]  /*6080*/  SHF.R.U32.HI R9, RZ, R10, R9 ;  /* 0x0000000aff097219 */ /* 0x000fca0000011609 */
[----:B------:R-:W1:Y:S01]  /*6090*/  LDC R26, c[0x0][0x648] ;  /* 0x00019200ff1a7b82 */ /* 0x000e620000000800 */
[-CC-:B--2---:R-:W-:Y:S02]  /*60a0*/  SHF.R.U64 R21, R14, R12.reuse, R9.reuse ;  /* 0x0000000c0e157219 */ /* 0x184fe40000001209 */
[----:B------:R-:W-:-:S05]  /*60b0*/  SHF.R.U32.HI R6, RZ, R12, R9 ;  /* 0x0000000cff067219 */ /* 0x000fca0000011609 */
[----:B------:R-:W2:Y:S01]  /*60c0*/  LDC R27, c[0x0][0x638] ;  /* 0x00018e00ff1b7b82 */ /* 0x000ea20000000800 */
[-C--:B---3--:R-:W-:Y:S02]  /*60d0*/  SHF.L.U32 R8, R8, R25.reuse, RZ ;  /* 0x0000001908087219 */ /* 0x088fe400000006ff */
[-CC-:B------:R-:W-:Y:S02]  /*60e0*/  SHF.R.U64 R23, R21, R25.reuse, R6.reuse ;  /* 0x0000001915177219 */ /* 0x180fe40000001206 */
[----:B------:R-:W-:Y:S02]  /*60f0*/  LOP3.LUT R32, RZ, R8, RZ, 0x33, !PT ;  /* 0x00000008ff207212 */ /* 0x000fe400078e33ff */
[----:B------:R-:W-:Y:S01]  /*6100*/  SHF.R.U32.HI R9, RZ, R25, R6 ;  /* 0x00000019ff097219 */ /* 0x000fe20000011606 */
[----:B------:R-:W3:Y:S01]  /*6110*/  LDC R31, c[0x0][0x610] ;  /* 0x00018400ff1f7b82 */ /* 0x000ee20000000800 */
[----:B------:R-:W-:Y:S01]  /*6120*/  IMAD.MOV.U32 R8, RZ, RZ, R23 ;  /* 0x000000ffff087224 */ /* 0x000fe200078e0017 */
[----:B------:R-:W-:Y:S06]  /*6130*/  @!P0 BRA `(.L_x_169) ;  /* 0x0000000000288947 */ /* 0x000fec0003800000 */
        /* <DEDUP_REMOVED lines=10> */
.L_x_169:
[----:B------:R-:W-:Y:S02]  /*61e0*/  ISETP.NE.AND P0, PT, R2, 0x1, PT ;  /* 0x000000010200780c */ /* 0x000fe40003f05270 */
[----:B-1----:R-:W-:Y:S01]  /*61f0*/  SHF.R.U64 R6, R8, R26, R9 ;  /* 0x0000001a08067219 */ /* 0x002fe20000001209 */
[----:B0-----:R-:W-:Y:S01]  /*6200*/  VIADD R9, R20, 0xffffffff ;  /* 0xffffffff14097836 */ /* 0x001fe20000000000 */
[----:B------:R-:W-:Y:S02]  /*6210*/  SHF.L.U32 R30, R30, R25, RZ ;  /* 0x000000191e1e7219 */ /* 0x000fe400000006ff */
[----:B------:R-:W-:Y:S01]  /*6220*/  LOP3.LUT R5, R21, R32, RZ, 0xc0, !PT ;  /* 0x0000002015057212 */ /* 0x000fe200078ec0ff */
[----:B------:R-:W-:-:S04]  /*6230*/  IMAD.MOV R8, RZ, RZ, -R6 ;  /* 0x000000ffff087224 */ /* 0x000fc800078e0a06 */
[----:B------:R-:W-:Y:S01]  /*6240*/  IMAD R6, R30, R6, R5 ;  /* 0x000000061e067224 */ /* 0x000fe200078e0205 */
[----:B------:R-:W-:Y:S01]  /*6250*/  LOP3.LUT R5, R14, R9, RZ, 0xc0, !PT ;  /* 0x000000090e057212 */ /* 0x000fe200078ec0ff */
[----:B------:R-:W-:Y:S02]  /*6260*/  @P0 IMAD R3, R7, R24, R4 ;  /* 0x0000001807030224 */ /* 0x000fe400078e0204 */
[----:B--2---:R-:W-:Y:S02]  /*6270*/  IMAD R4, R8, R27, R23 ;  /* 0x0000001b08047224 */ /* 0x004fe400078e0217 */
[----:B---3--:R-:W-:Y:S02]  /*6280*/  IMAD R3, R6, R31, R3 ;  /* 0x0000001f06037224 */ /* 0x008fe400078e0203 */
[----:B------:R-:W-:Y:S02]  /*6290*/  IMAD R4, R4, R20, R5 ;  /* 0x0000001404047224 */ /* 0x000fe400078e0205 */
[----:B------:R-:W-:-:S02]  /*62a0*/  IMAD.MOV.U32 R8, RZ, RZ, 0x1 ;  /* 0x00000001ff087424 */ /* 0x000fc400078e00ff */
[----:B------:R-:W-:Y:S01]  /*62b0*/  IMAD.MOV.U32 R6, RZ, RZ, R22 ;  /* 0x000000ffff067224 */ /* 0x000fe200078e0016 */
[----:B------:R-:W-:Y:S02]  /*62c0*/  SEL R21, R4, R3, !P0 ;  /* 0x0000000304157207 */ /* 0x000fe40004000000 */
[----:B------:R-:W-:-:S07]  /*62d0*/  SEL R20, R3, R4, !P0 ;  /* 0x0000000403147207 */ /* 0x000fce0004000000 */
.L_x_167:
[----:B------:R-:W-:-:S08]  /*62e0*/  NOP ;  /* 0x0000000000007918 */ /* 0x000fd00000000000 */
[----:B------:R-:W0:-:S00]  /*62f0*/  USETMAXREG.DEALLOC.CTAPOOL 0x28 ;  /* 0x00000028000079c8 */ /* 0x000e0000080e0500 */
[----:B0-----:R-:W-:-:S13]  /*6300*/  ISETP.NE.AND P0, PT, R0, RZ, PT ;  /* 0x000000ff0000720c */ /* 0x001fda0003f05270 */
[----:B------:R-:W-:Y:S05]  /*6310*/  @P0 EXIT ;  /* 0x000000000000094d */ /* 0x000fea0003800000 */
[----:B------:R-:W-:Y:S01]  /*6320*/  LOP3.LUT P0, RZ, R8, 0xff, RZ, 0xc0, !PT ;  /* 0x000000ff08ff7812 */ /* 0x000fe2000780c0ff */
[----:B------:R-:W-:Y:S02]  /*6330*/  IMAD.MOV.U32 R0, RZ, RZ, 0x1 ;  /* 0x00000001ff007424 */ /* 0x000fe400078e00ff */
[----:B------:R-:W-:-:S10]  /*6340*/  IMAD.MOV.U32 R3, RZ, RZ, RZ ;  /* 0x000000ffff037224 */ /* 0x000fd400078e00ff */
[----:B------:R-:W-:Y:S05]  /*6350*/  @!P0 BRA `(.L_x_170) ;  /* 0x0000000c004c8947 */ /* 0x000fea0003800000 */
[----:B------:R-:W0:Y:S01]  /*6360*/  LDC R0, c[0x0][0x28c] ;  /* 0x0000a300ff007b82 */ /* 0x000e220000000800 */
[----:B------:R-:W1:Y:S01]  /*6370*/  S2R R10, SR_CgaCtaId ;  /* 0x00000000000a7919 */ /* 0x000e620000008800 */
[----:B------:R-:W-:Y:S01]  /*6380*/  ULDC UR5, c[0x0][0x658] ;  /* 0x0001960000057ab9 */ /* 0x000fe20000000800 */
[----:B------:R-:W-:Y:S01]  /*6390*/  UMOV UR7, 0xffffffff ;  /* 0xffffffff00077882 */ /* 0x000fe20000000000 */
[----:B------:R-:W-:Y:S01]  /*63a0*/  ULDC UR6, c[0x0][0xc] ;  /* 0x0000030000067ab9 */ /* 0x000fe20000000800 */
[----:B------:R-:W-:Y:S01]  /*63b0*/  USHF.L.U32 UR8, UR7, UR5, URZ ;  /* 0x0000000507087299 */ /* 0x000fe2000800063f */
[----:B------:R-:W-:Y:S01]  /*63c0*/  BSSY B0, `(.L_x_170) ;  /* 0x00000cc000007945 */ /* 0x000fe20003800000 */
[----:B------:R-:W-:Y:S01]  /*63d0*/  UMOV UR9, 0x1 ;  /* 0x0000000100097882 */ /* 0x000fe20000000000 */
[----:B------:R-:W-:Y:S01]  /*63e0*/  ULDC UR7, c[0x0][0x10] ;  /* 0x0000040000077ab9 */ /* 0x000fe20000000800 */
[----:B------:R-:W-:Y:S01]  /*63f0*/  USHF.L.U32 UR18, UR9, UR5, URZ ;  /* 0x0000000509127299 */ /* 0x000fe2000800063f */
[----:B------:R-:W-:Y:S01]  /*6400*/  IMAD.MOV.U32 R9, RZ, RZ, 0x1 ;  /* 0x00000001ff097424 */ /* 0x000fe200078e00ff */
[----:B------:R-:W-:Y:S01]  /*6410*/  UIMAD.WIDE.U32 UR6, UR6, UR7, URZ ;  /* 0x00000007060672a5 */ /* 0x000fe2000f8e003f */
[----:B------:R-:W-:Y:S01]  /*6420*/  LOP3.LUT R13, R19, 0x2, RZ, 0xfc, !PT ;  /* 0x00000002130d7812 */ /* 0x000fe200078efcff */
[----:B------:R-:W-:Y:S01]  /*6430*/  ULDC UR5, c[0x0][0x14] ;  /* 0x0000050000057ab9 */ /* 0x000fe20000000800 */
[----:B------:R-:W-:Y:S01]  /*6440*/  ULDC UR4, c[0x0][0x600] ;  /* 0x0001800000047ab9 */ /* 0x000fe20000000800 */
[----:B------:R-:W-:-:S02]  /*6450*/  UIMAD.WIDE.U32 UR22, UR6, UR5, URZ ;  /* 0x00000005061672a5 */ /* 0x000fc4000f8e003f */
[----:B------:R-:W-:Y:S02]  /*6460*/  UIMAD UR13, UR7, UR5, URZ ;  /* 0x00000005070d72a4 */ /* 0x000fe4000f8e023f */
[----:B------:R-:W-:Y:S02]  /*6470*/  UIADD3 UR4, UR4, -0x1, URZ ;  /* 0xffffffff04047890 */ /* 0x000fe4000fffe03f */
[----:B------:R-:W-:Y:S02]  /*6480*/  ULOP3.LUT UR17, URZ, UR8, URZ, 0x33, !UPT ;  /* 0x000000083f117292 */ /* 0x000fe4000f8e333f */
[----:B------:R-:W-:Y:S01]  /*6490*/  UIADD3 UR13, UR23, UR13, URZ ;  /* 0x0000000d170d7290 */ /* 0x000fe2000fffe03f */
[----:B0-----:R-:W-:Y:S01]  /*64a0*/  VIADD R0, R0, 0x7f ;  /* 0x0000007f00007836 */ /* 0x001fe20000000000 */
[----:B------:R-:W-:-:S04]  /*64b0*/  ULDC.64 UR24, c[0x0][0x198] ;  /* 0x0000660000187ab9 */ /* 0x000fc80000000a00 */
[----:B------:R-:W-:-:S04]  /*64c0*/  SHF.R.S32.HI R3, RZ, 0x1f, R0 ;  /* 0x0000001fff037819 */ /* 0x000fc80000011400 */
[----:B------:R-:W-:Y:S01]  /*64d0*/  LEA.HI R8, R3, R0, RZ, 0x7 ;  /* 0x0000000003087211 */ /* 0x000fe200078f38ff */
[C---:B-1----:R-:W-:Y:S02]  /*64e0*/  IMAD.SHL.U32 R4, R10.reuse, 0x1000, RZ ;  /* 0x000010000a047824 */ /* 0x042fe400078e00ff */
[----:B------:R-:W-:Y:S01]  /*64f0*/  IMAD.SHL.U32 R10, R10, 0x20, RZ ;  /* 0x000000200a0a7824 */ /* 0x000fe200078e00ff */
[----:B------:R-:W-:Y:S01]  /*6500*/  SHF.R.S32.HI R8, RZ, 0x7, R8 ;  /* 0x00000007ff087819 */ /* 0x000fe20000011408 */
[----:B------:R-:W-:Y:S01]  /*6510*/  IMAD.MOV.U32 R0, RZ, RZ, 0x1 ;  /* 0x00000001ff007424 */ /* 0x000fe200078e00ff */
[----:B------:R-:W-:Y:S01]  /*6520*/  LOP3.LUT R4, R4, 0x1000, RZ, 0xc0, !PT ;  /* 0x0000100004047812 */ /* 0x000fe200078ec0ff */
[----:B------:R-:W-:Y:S01]  /*6530*/  IMAD.MOV.U32 R3, RZ, RZ, RZ ;  /* 0x000000ffff037224 */ /* 0x000fe200078e00ff */
[----:B------:R-:W-:Y:S01]  /*6540*/  LOP3.LUT R10, R10, 0x20, RZ, 0xc0, !PT ;  /* 0x000000200a0a7812 */ /* 0x000fe200078ec0ff */
[----:B------:R-:W-:Y:S01]  /*6550*/  VIADD R12, R8, 0x1 ;  /* 0x00000001080c7836 */ /* 0x000fe20000000000 */
[----:B------:R-:W-:-:S07]  /*6560*/  LOP3.LUT R11, R4, 0x20100, RZ, 0xfc, !PT ;  /* 0x00020100040b7812 */ /* 0x000fce00078efcff */
.L_x_181:
[----:B------:R-:W-:-:S03]  /*6570*/  UMOV UR5, 0xffffffff ;  /* 0xffffffff00057882 */ /* 0x000fc60000000000 */
[----:B------:R-:W-:Y:S05]  /*6580*/  BRA.DIV UR5, `(.L_x_171) ;  /* 0x0000000e05a87947 */ /* 0x000fea000b800000 */
[----:B------:R-:W-:-:S13]  /*6590*/  ELECT P6, URZ, PT ;  /* 0x00000000003f782f */ /* 0x000fda00038c0000 */
.L_x_192:
[----:B------:R-:W0:Y:S01]  /*65a0*/  LDC R4, c[0x0][0x28c] ;  /* 0x0000a300ff047b82 */ /* 0x000e220000000800 */
[----:B------:R-:W-:Y:S01]  /*65b0*/  BSSY B1, `(.L_x_172) ;  /* 0x0000038000017945 */ /* 0x000fe20003800000 */
[----:B0-----:R-:W-:-:S13]  /*65c0*/  ISETP.LT.OR P6, PT, R4, 0x1, !P6 ;  /* 0x000000010400780c */ /* 0x001fda00077c1670 */
[----:B------:R-:W-:Y:S05]  /*65d0*/  @P6 BRA `(.L_x_173) ;  /* 0x0000000000d46947 */ /* 0x000fea0003800000 */
[----:B------:R-:W-:Y:S02]  /*65e0*/  IMAD R21, R21, 0x40, R10 ;  /* 0x0000004015157824 */ /* 0x000fe400078e020a */
[----:B------:R-:W-:Y:S02]  /*65f0*/  IMAD.SHL.U32 R22, R20, 0x100, RZ ;  /* 0x0000010014167824 */ /* 0x000fe400078e00ff */
[----:B------:R-:W-:Y:S02]  /*6600*/  IMAD.MOV.U32 R24, RZ, RZ, RZ ;  /* 0x000000ffff187224 */ /* 0x000fe400078e00ff */
[----:B------:R-:W-:Y:S02]  /*6610*/  IMAD.MOV.U32 R4, RZ, RZ, R12 ;  /* 0x000000ffff047224 */ /* 0x000fe400078e000c */
[----:B------:R-:W-:Y:S02]  /*6620*/  IMAD.MOV.U32 R5, RZ, RZ, R0 ;  /* 0x000000ffff057224 */ /* 0x000fe400078e0000 */
[----:B------:R-:W-:-:S07]  /*6630*/  IMAD.MOV.U32 R14, RZ, RZ, R3 ;  /* 0x000000ffff0e7224 */ /* 0x000fce00078e0003 */
.L_x_176:
[----:B------:R-:W0:Y:S01]  /*6640*/  S2R R20, SR_CgaCtaId ;  /* 0x0000000000147919 */ /* 0x000e220000008800 */
[----:B------:R-:W-:Y:S02]  /*6650*/  MOV R7, 0x400 ;  /* 0x0000040000077802 */ /* 0x000fe40000000f00 */
[----:B------:R-:W-:-:S13]  /*6660*/  LOP3.LUT P1, RZ, R18, 0x7f, RZ, 0xc0, !PT ;  /* 0x0000007f12ff7812 */ /* 0x000fda000782c0ff */
[----:B------:R-:W1:Y:S01]  /*6670*/  @!P1 LDC R15, c[0x0][0x500] ;  /* 0x00014000ff0f9b82 */ /* 0x000e620000000800 */
[----:B0-----:R-:W-:Y:S02]  /*6680*/  LEA R23, R20, R7, 0x18 ;  /* 0x0000000714177211 */ /* 0x001fe400078ec0ff */
[----:B------:R-:W-:-:S03]  /*6690*/  SHF.L.U32 R7, R5, 0x1f, RZ ;  /* 0x0000001f05077819 */ /* 0x000fc600000006ff */
[----:B------:R-:W-:-:S04]  /*66a0*/  IMAD R20, R14, 0x8, R23 ;  /* 0x000000080e147824 */ /* 0x000fc800078e0217 */
[----:B------:R-:W0:Y:S02]  /*66b0*/  SYNCS.PHASECHK.TRANS64.TRYWAIT P0, [R20+URZ+0x20], R7 ;  /* 0x00002007140075a7 */ /* 0x000e24000800017f */
[----:B01----:R-:W-:Y:S05]  /*66c0*/  @!P0 BRA `(.L_x_174) ;  /* 0x0000000c00788947 */ /* 0x003fea0003800000 */
.L_x_193:
[----:B0-----:R-:W-:Y:S01]  /*66d0*/  PRMT R7, R13, 0x9910, RZ ;  /* 0x000099100d077816 */ /* 0x001fe200000000ff */
[----:B------:R0:W-:Y:S03]  /*66e0*/  @!P1 SYNCS.ARRIVE.TRANS64 RZ, [R20+URZ], R15 ;  /* 0x0000000f14ff99a7 */ /* 0x0001e6000800003f */
[----:B------:R-:W-:-:S13]  /*66f0*/  ISETP.NE.AND P0, PT, R7, 0x2, PT ;  /* 0x000000020700780c */ /* 0x000fda0003f05270 */
[----:B0-----:R-:W-:Y:S05]  /*6700*/  @P0 BRA `(.L_x_175) ;  /* 0x0000000000040947 */ /* 0x001fea0003800000 */
[----:B------:R-:W-:Y:S01]  /*6710*/  BPT.TRAP 0x1 ;  /* 0x000000040000795c */ /* 0x000fe20000300000 */
.L_x_175:
[----:B------:R-:W-:Y:S01]  /*6720*/  R2UR UR19, R23 ;  /* 0x00000000171372ca */ /* 0x000fe200000e0000 */
[----:B------:R-:W-:Y:S01]  /*6730*/  IMAD R23, R14, 0x8000, R23 ;  /* 0x000080000e177824 */ /* 0x000fe200078e0217 */
[----:B------:R-:W-:Y:S01]  /*6740*/  R2UR UR9, R20 ;  /* 0x00000000140972ca */ /* 0x000fe200000e0000 */
[----:B------:R-:W-:Y:S01]  /*6750*/  IMAD R7, R14, 0x2000, R11 ;  /* 0x000020000e077824 */ /* 0x000fe200078e020b */
[----:B------:R-:W-:Y:S01]  /*6760*/  UIADD3 UR6, UP0, UR24, 0xf0, URZ ;  /* 0x000000f018067890 */ /* 0x000fe2000ff1e03f */
[----:B------:R-:W-:Y:S01]  /*6770*/  VIADD R4, R4, 0xffffffff ;  /* 0xffffffff04047836 */ /* 0x000fe20000000000 */
[----:B------:R-:W-:Y:S01]  /*6780*/  R2UR UR5, R23 ;  /* 0x00000000170572ca */ /* 0x000fe200000e0000 */
[----:B------:R-:W-:Y:S01]  /*6790*/  UIADD3 UR26, UP1, UR24, 0x1f0, URZ ;  /* 0x000001f0181a7890 */ /* 0x000fe2000ff3e03f */
[----:B------:R-:W-:Y:S01]  /*67a0*/  R2UR UR8, R7 ;  /* 0x00000000070872ca */ /* 0x000fe200000e0000 */
[----:B------:R-:W-:Y:S01]  /*67b0*/  UIADD3.X UR7, URZ, UR25, URZ, UP0, !UPT ;  /* 0x000000193f077290 */ /* 0x000fe200087fe43f */
[----:B------:R-:W-:Y:S01]  /*67c0*/  R2UR UR11, R22 ;  /* 0x00000000160b72ca */ /* 0x000fe200000e0000 */
[----:B------:R-:W-:Y:S01]  /*67d0*/  VIADD R14, R14, 0x1 ;  /* 0x000000010e0e7836 */ /* 0x000fe20000000000 */
[----:B------:R-:W-:Y:S01]  /*67e0*/  R2UR UR10, R24 ;  /* 0x00000000180a72ca */ /* 0x000fe200000e0000 */
[----:B------:R-:W-:Y:S01]  /*67f0*/  UIADD3.X UR27, URZ, UR25, URZ, UP1, !UPT ;  /* 0x000000193f1b7290 */ /* 0x000fe20008ffe43f */
[----:B------:R-:W-:Y:S01]  /*6800*/  R2UR UR12, R6 ;  /* 0x00000000060c72ca */ /* 0x000fe200000e0000 */
[----:B------:R-:W-:Y:S01]  /*6810*/  UMOV UR14, 0x0 ;  /* 0x00000000000e7882 */ /* 0x000fe20000000000 */
[----:B------:R-:W-:Y:S01]  /*6820*/  R2UR UR20, R21 ;  /* 0x00000000151472ca */ /* 0x000fe200000e0000 */
[----:B------:R-:W-:Y:S01]  /*6830*/  UMOV UR15, 0x10000000 ;  /* 0x10000000000f7882 */ /* 0x000fe20000000000 */
[----:B------:R-:W-:Y:S01]  /*6840*/  ISETP.GT.AND P1, PT, R4, 0x1, PT ;  /* 0x000000010400780c */ /* 0x000fe20003f24270 */
[----:B------:R-:W-:Y:S01]  /*6850*/  UIADD3 UR16, UR5, 0x100, URZ ;  /* 0x0000010005107890 */ /* 0x000fe2000fffe03f */
[----:B------:R-:W-:Y:S01]  /*6860*/  ISETP.NE.AND P0, PT, R14, 0x4, PT ;  /* 0x000000040e00780c */ /* 0x000fe20003f05270 */
[----:B------:R-:W-:Y:S01]  /*6870*/  UIADD3 UR5, UR19, UR8, URZ ;  /* 0x0000000813057290 */ /* 0x000fe2000fffe03f */
[----:B------:R-:W-:Y:S01]  /*6880*/  VIADD R24, R24, 0x80 ;  /* 0x0000008018187836 */ /* 0x000fe20000000000 */
[----:B------:R-:W-:Y:S01]  /*6890*/  UMOV UR21, 0x30000 ;  /* 0x0003000000157882 */ /* 0x000fe20000000000 */
[----:B------:R-:W-:-:S02]  /*68a0*/  SEL R20, RZ, 0x1, P0 ;  /* 0x00000001ff147807 */ /* 0x000fc40000000000 */
[----:B------:R-:W-:Y:S01]  /*68b0*/  UMOV UR8, UR16 ;  /* 0x0000001000087c82 */ /* 0x000fe20008000000 */
[----:B------:R-:W-:Y:S01]  /*68c0*/  SEL R14, R14, RZ, P0 ;  /* 0x000000ff0e0e7207 */ /* 0x000fe20000000000 */
[----:B------:R0:W-:Y:S01]  /*68d0*/  UTMALDG.3D [UR8], [UR6], desc[UR14] ;  /* 0x00000e08060075b4 */ /* 0x0001e20008011000 */
[----:B------:R-:W-:Y:S01]  /*68e0*/  LOP3.LUT R5, R5, R20, RZ, 0x3c, !PT ;  /* 0x0000001405057212 */ /* 0x000fe200078e3cff */
[----:B0-----:R-:W-:Y:S01]  /*68f0*/  UMOV UR11, UR20 ;  /* 0x00000014000b7c82 */ /* 0x001fe20008000000 */
[----:B------:R-:W-:Y:S02]  /*6900*/  UMOV UR8, UR5 ;  /* 0x0000000500087c82 */ /* 0x000fe40008000000 */
[----:B------:R0:W-:Y:S02]  /*6910*/  UTMALDG.3D.MULTICAST [UR8], [UR26], UR21, desc[UR14] ;  /* 0x00000e081a0073b4 */ /* 0x0001e40008011815 */
[----:B0-----:R-:W-:Y:S05]  /*6920*/  @P1 BRA `(.L_x_176) ;  /* 0xfffffffc00441947 */ /* 0x001fea000383ffff */
.L_x_173:
[----:B------:R-:W-:Y:S05]  /*6930*/  BSYNC B1 ;  /* 0x0000000000017941 */ /* 0x000fea0003800000 */
.L_x_172:
[----:B------:R-:W-:Y:S01]  /*6940*/  LOP3.LUT P1, RZ, R9, 0xff, RZ, 0xc0, !PT ;  /* 0x000000ff09ff7812 */ /* 0x000fe2000782c0ff */
[----:B------:R-:W-:Y:S01]  /*6950*/  IMAD.IADD R3, R8, 0x1, R3 ;  /* 0x0000000108037824 */ /* 0x000fe200078e0203 */
[----:B------:R-:W-:Y:S01]  /*6960*/  IADD3 R16, P2, R16, UR22, RZ ;  /* 0x0000001610107c10 */ /* 0x000fe2000ff5e0ff */
[----:B------:R-:W-:Y:S01]  /*6970*/  ULDC.64 UR6, c[0x0][0x650] ;  /* 0x0001940000067ab9 */ /* 0x000fe20000000a00 */
[----:B------:R-:W-:Y:S01]  /*6980*/  BSSY B1, `(.L_x_177) ;  /* 0x000006d000017945 */ /* 0x000fe20003800000 */
[----:B------:R-:W-:Y:S01]  /*6990*/  IMAD.MOV.U32 R20, RZ, RZ, -0x1 ;  /* 0xffffffffff147424 */ /* 0x000fe200078e00ff */
[----:B------:R-:W-:Y:S01]  /*69a0*/  ISETP.GT.U32.AND P0, PT, R3, 0x3, PT ;  /* 0x000000030300780c */ /* 0x000fe20003f04070 */
[----:B------:R-:W-:Y:S01]  /*69b0*/  IMAD.MOV.U32 R21, RZ, RZ, -0x1 ;  /* 0xffffffffff157424 */ /* 0x000fe200078e00ff */
[----:B------:R-:W-:Y:S02]  /*69c0*/  SHF.R.U32.HI R4, RZ, 0x2, R3 ;  /* 0x00000002ff047819 */ /* 0x000fe40000011603 */
[----:B------:R-:W-:-:S02]  /*69d0*/  ISETP.LT.U32.AND P0, PT, R8, 0x4, P0 ;  /* 0x000000040800780c */ /* 0x000fc40000701070 */
[----:B------:R-:W-:Y:S01]  /*69e0*/  IADD3.X R17, R17, UR13, RZ, P2, !PT ;  /* 0x0000000d11117c10 */ /* 0x000fe200097fe4ff */
[----:B------:R-:W0:Y:S01]  /*69f0*/  @P1 S2R R6, SR_CgaCtaId ;  /* 0x0000000000061919 */ /* 0x000e220000008800 */
[----:B------:R-:W-:Y:S02]  /*6a00*/  @P1 MOV R5, 0x400 ;  /* 0x0000040000051802 */ /* 0x000fe40000000f00 */
[----:B------:R-:W-:Y:S02]  /*6a10*/  ISETP.GE.U32.AND P2, PT, R16, UR6, PT ;  /* 0x0000000610007c0c */ /* 0x000fe4000bf46070 */
[----:B------:R-:W-:Y:S02]  /*6a20*/  LOP3.LUT R4, R4, 0x1, RZ, 0xc0, !PT ;  /* 0x0000000104047812 */ /* 0x000fe400078ec0ff */
[----:B------:R-:W-:Y:S02]  /*6a30*/  LOP3.LUT R3, R3, 0x3, RZ, 0xc0, !PT ;  /* 0x0000000303037812 */ /* 0x000fe400078ec0ff */
[----:B------:R-:W-:-:S02]  /*6a40*/  PRMT R9, RZ, 0x7610, R9 ;  /* 0x00007610ff097816 */ /* 0x000fc40000000009 */
[----:B0-----:R-:W-:Y:S01]  /*6a50*/  @P1 LEA R5, R6, R5, 0x18 ;  /* 0x0000000506051211 */ /* 0x001fe200078ec0ff */
[----:B------:R-:W-:-:S03]  /*6a60*/  IMAD.MOV.U32 R6, RZ, RZ, -0x1 ;  /* 0xffffffffff067424 */ /* 0x000fc600078e00ff */
[----:B------:R0:W-:Y:S01]  /*6a70*/  @P1 SYNCS.ARRIVE.TRANS64.A1T0 RZ, [R5+URZ+0x58], RZ ;  /* 0x000058ff05ff19a7 */ /* 0x0001e2000810003f */
[----:B------:R-:W-:-:S04]  /*6a80*/  ISETP.NE.U32.AND P1, PT, R4, 0x1, PT ;  /* 0x000000010400780c */ /* 0x000fc80003f25070 */
[----:B------:R-:W-:Y:S02]  /*6a90*/  ISETP.GT.U32.AND P1, PT, R8, 0x3, !P1 ;  /* 0x000000030800780c */ /* 0x000fe40004f24070 */
[----:B0-----:R-:W-:Y:S02]  /*6aa0*/  SEL R5, RZ, 0x1, !P0 ;  /* 0x00000001ff057807 */ /* 0x001fe40004000000 */
[----:B------:R-:W-:Y:S02]  /*6ab0*/  ISETP.GE.U32.AND.EX P0, PT, R17, UR7, PT, P2 ;  /* 0x0000000711007c0c */ /* 0x000fe4000bf06120 */
[----:B------:R-:W-:-:S04]  /*6ac0*/  SEL R4, RZ, 0x1, !P1 ;  /* 0x00000001ff047807 */ /* 0x000fc80004800000 */
[----:B------:R-:W-:Y:S02]  /*6ad0*/  LOP3.LUT R0, R4, R0, R5, 0x96, !PT ;  /* 0x0000000004007212 */ /* 0x000fe400078e9605 */
[----:B------:R-:W-:-:S05]  /*6ae0*/  PRMT R4, RZ, 0x7610, R4 ;  /* 0x00007610ff047816 */ /* 0x000fca0000000004 */
[----:B------:R-:W-:Y:S05]  /*6af0*/  @P0 BRA `(.L_x_178) ;  /* 0x0000000400540947 */ /* 0x000fea0003800000 */
[----:B------:R-:W0:Y:S01]  /*6b00*/  S2R R15, SR_CTAID.X ;  /* 0x00000000000f7919 */ /* 0x000e220000002500 */
[----:B------:R-:W-:Y:S01]  /*6b10*/  ULDC.64 UR6, c[0x0][0x628] ;  /* 0x00018a0000067ab9 */ /* 0x000fe20000000a00 */
[----:B------:R-:W-:Y:S01]  /*6b20*/  ULDC UR8, c[0x0][0x630] ;  /* 0x00018c0000087ab9 */ /* 0x000fe20000000800 */
[----:B------:R-:W-:Y:S01]  /*6b30*/  ISETP.NE.U32.AND P0, PT, RZ, UR6, PT ;  /* 0x00000006ff007c0c */ /* 0x000fe2000bf05070 */
[----:B------:R-:W1:Y:S01]  /*6b40*/  S2R R20, SR_CTAID.Y ;  /* 0x0000000000147919 */ /* 0x000e620000002600 */
[----:B------:R-:W-:Y:S01]  /*6b50*/  ULDC UR9, c[0x0][0x150] ;  /* 0x0000540000097ab9 */ /* 0x000fe20000000800 */
[----:B------:R-:W-:Y:S01]  /*6b60*/  IMAD.MOV.U32 R4, RZ, RZ, R16 ;  /* 0x000000ffff047224 */ /* 0x000fe200078e0010 */
[----:B------:R-:W-:Y:S01]  /*6b70*/  ISETP.NE.AND.EX P0, PT, RZ, UR7, PT, P0 ;  /* 0x00000007ff007c0c */ /* 0x000fe2000bf05300 */
[----:B------:R-:W-:Y:S01]  /*6b80*/  IMAD.MOV.U32 R5, RZ, RZ, R17 ;  /* 0x000000ffff057224 */ /* 0x000fe200078e0011 */
[----:B0-----:R-:W-:-:S11]  /*6b90*/  I2FP.F32.U32 R22, R15 ;  /* 0x0000000f00167245 */ /* 0x001fd60000201000 */
[----:B------:R-:W-:Y:S05]  /*6ba0*/  @!P0 BRA `(.L_x_179) ;  /* 0x0000000000288947 */ /* 0x000fea0003800000 */
[----:B------:R-:W-:Y:S02]  /*6bb0*/  ULDC UR5, c[0x0][0x634] ;  /* 0x00018d0000057ab9 */ /* 0x000fe40000000800 */
[----:B------:R-:W-:-:S05]  /*6bc0*/  IADD3 R5, P0, R16, UR5, RZ ;  /* 0x0000000510057c10 */ /* 0x000fca000ff1e0ff */
[----:B------:R-:W-:-:S04]  /*6bd0*/  IMAD.X R21, RZ, RZ, R17, P0 ;  /* 0x000000ffff157224 */ /* 0x000fc800000e0611 */
[----:B------:R-:W-:-:S04]  /*6be0*/  IMAD.WIDE.U32 R6, R21, UR6, RZ ;  /* 0x0000000615067c25 */ /* 0x000fc8000f8e00ff */
[----:B------:R-:W-:-:S04]  /*6bf0*/  IMAD.WIDE.U32 R6, P0, R5, UR7, R6 ;  /* 0x0000000705067c25 */ /* 0x000fc8000f800006 */
[----:B------:R-:W-:-:S04]  /*6c00*/  IMAD.WIDE.U32 R4, R5, UR6, RZ ;  /* 0x0000000605047c25 */ /* 0x000fc8000f8e00ff */
[----:B------:R-:W-:Y:S01]  /*6c10*/  IMAD.MOV.U32 R4, RZ, RZ, R7 ;  /* 0x000000ffff047224 */ /* 0x000fe200078e0007 */
[----:B------:R-:W-:Y:S01]  /*6c20*/  IADD3 RZ, P1, R5, R6, RZ ;  /* 0x0000000605ff7210 */ /* 0x000fe20007f3e0ff */
[----:B------:R-:W-:-:S04]  /*6c30*/  IMAD.X R5, RZ, RZ, RZ, P0 ;  /* 0x000000ffff057224 */ /* 0x000fc800000e06ff */
[----:B------:R-:W-:-:S08]  /*6c40*/  IMAD.WIDE.U32.X R4, R21, UR7, R4, P1 ;  /* 0x0000000715047c25 */ /* 0x000fd000088e0404 */
.L_x_179:
[--C-:B------:R-:W-:Y:S01]  /*6c50*/  SHF.R.U64 R14, R4, UR8, R5.reuse ;  /* 0x00000008040e7c19 */ /* 0x100fe20008001205 */
[----:B------:R-:W-:Y:S01]  /*6c60*/  FMUL R22, R22, UR9 ;  /* 0x0000000916167c20 */ /* 0x000fe20008400000 */
[----:B------:R-:W-:Y:S01]  /*6c70*/  SHF.R.U32.HI R4, RZ, UR8, R5 ;  /* 0x00000008ff047c19 */ /* 0x000fe20008011605 */
[----:B------:R-:W0:Y:S01]  /*6c80*/  LDC R6, c[0x0][0x144] ;  /* 0x00005100ff067b82 */ /* 0x000e220000000800 */
[----:B------:R-:W-:Y:S01]  /*6c90*/  IADD3 R5, P0, RZ, -R14, RZ ;  /* 0x8000000eff057210 */ /* 0x000fe20007f1e0ff */
[----:B------:R-:W-:Y:S01]  /*6ca0*/  ULDC UR5, c[0x0][0x154] ;  /* 0x0000550000057ab9 */ /* 0x000fe20000000800 */
[----:B-1----:R-:W-:Y:S01]  /*6cb0*/  I2FP.F32.U32 R7, R20 ;  /* 0x0000001400077245 */ /* 0x002fe20000201000 */
[----:B------:R-:W1:Y:S01]  /*6cc0*/  F2I.U32.TRUNC.NTZ R22, R22 ;  /* 0x0000001600167305 */ /* 0x000e62000020f000 */
[----:B------:R-:W-:Y:S01]  /*6cd0*/  ULDC.64 UR6, c[0x0][0x620] ;  /* 0x0001880000067ab9 */ /* 0x000fe20000000a00 */
[----:B------:R-:W-:Y:S01]  /*6ce0*/  IMAD.X R4, RZ, RZ, ~R4, P0 ;  /* 0x000000ffff047224 */ /* 0x000fe200000e0e04 */
[----:B------:R-:W-:Y:S01]  /*6cf0*/  ISETP.NE.AND P2, PT, R2, 0x1, PT ;  /* 0x000000010200780c */ /* 0x000fe20003f45270 */
[----:B------:R-:W-:Y:S01]  /*6d00*/  FMUL R23, R7, UR5 ;  /* 0x0000000507177c20 */ /* 0x000fe20008400000 */
[----:B------:R-:W2:Y:S01]  /*6d10*/  LDC R25, c[0x0][0x148] ;  /* 0x00005200ff197b82 */ /* 0x000ea20000000800 */
[----:B------:R-:W-:Y:S01]  /*6d20*/  IMAD R4, R4, UR6, RZ ;  /* 0x0000000604047c24 */ /* 0x000fe2000f8e02ff */
[----:B------:R-:W-:-:S03]  /*6d30*/  ULDC UR5, c[0x0][0x618] ;  /* 0x0001860000057ab9 */ /* 0x000fc60000000800 */
[----:B------:R-:W3:Y:S01]  /*6d40*/  F2I.U32.TRUNC.NTZ R23, R23 ;  /* 0x0000001700177305 */ /* 0x000ee2000020f000 */
[C---:B------:R-:W-:Y:S02]  /*6d50*/  IMAD R7, R5.reuse, UR7, R4 ;  /* 0x0000000705077c24 */ /* 0x040fe4000f8e0204 */
[----:B------:R-:W-:Y:S01]  /*6d60*/  IMAD.WIDE.U32 R4, R5, UR6, R16 ;  /* 0x0000000605047c25 */ /* 0x000fe2000f8e0010 */
[----:B------:R-:W-:Y:S02]  /*6d70*/  ULDC.64 UR6, c[0x0][0x640] ;  /* 0x0001900000067ab9 */ /* 0x000fe40000000a00 */
[----:B------:R-:W-:Y:S01]  /*6d80*/  ISETP.NE.U32.AND P0, PT, RZ, UR6, PT ;  /* 0x00000006ff007c0c */ /* 0x000fe2000bf05070 */
[----:B------:R-:W-:Y:S02]  /*6d90*/  IMAD.IADD R5, R5, 0x1, R7 ;  /* 0x0000000105057824 */ /* 0x000fe400078e0207 */
[----:B-1----:R-:W-:Y:S01]  /*6da0*/  IMAD.MOV R22, RZ, RZ, -R22 ;  /* 0x000000ffff167224 */ /* 0x002fe200078e0a16 */
[----:B------:R-:W-:-:S02]  /*6db0*/  ISETP.NE.AND.EX P0, PT, RZ, UR7, PT, P0 ;  /* 0x00000007ff007c0c */ /* 0x000fc4000bf05300 */
[----:B------:R-:W-:Y:S01]  /*6dc0*/  SHF.R.U64 R21, R4, UR5, R5 ;  /* 0x0000000504157c19 */ /* 0x000fe20008001205 */
[----:B0-----:R-:W-:Y:S01]  /*6dd0*/  IMAD R15, R6, R22, R15 ;  /* 0x00000016060f7224 */ /* 0x001fe200078e020f */
[----:B------:R-:W-:Y:S01]  /*6de0*/  SHF.R.U32.HI R4, RZ, UR5, R5 ;  /* 0x00000005ff047c19 */ /* 0x000fe20008011605 */
[----:B------:R-:W-:Y:S01]  /*6df0*/  ULDC UR5, c[0x0][0x608] ;  /* 0x0001820000057ab9 */ /* 0x000fe20000000800 */
[----:B---3--:R-:W-:Y:S02]  /*6e00*/  IMAD.MOV R6, RZ, RZ, -R23 ;  /* 0x000000ffff067224 */ /* 0x008fe400078e0a17 */
[--C-:B------:R-:W-:Y:S02]  /*6e10*/  SHF.R.U64 R22, R21, UR5, R4.reuse ;  /* 0x0000000515167c19 */ /* 0x100fe40008001204 */
[----:B------:R-:W-:Y:S01]  /*6e20*/  SHF.R.U32.HI R5, RZ, UR5, R4 ;  /* 0x00000005ff057c19 */ /* 0x000fe20008011604 */
[----:B------:R-:W-:Y:S01]  /*6e30*/  ULDC UR5, c[0x0][0x658] ;  /* 0x0001960000057ab9 */ /* 0x000fe20000000800 */
[----:B--2---:R-:W-:-:S02]  /*6e40*/  @P2 IMAD R15, R25, R6, R20 ;  /* 0x00000006190f2224 */ /* 0x004fc400078e0214 */
[--C-:B------:R-:W-:Y:S02]  /*6e50*/  SHF.R.U64 R20, R22, UR5, R5.reuse ;  /* 0x0000000516147c19 */ /* 0x100fe40008001205 */
[----:B------:R-:W-:-:S03]  /*6e60*/  SHF.R.U32.HI R23, RZ, UR5, R5 ;  /* 0x00000005ff177c19 */ /* 0x000fc60008011605 */
[----:B------:R-:W-:Y:S02]  /*6e70*/  IMAD.MOV.U32 R6, RZ, RZ, R20 ;  /* 0x000000ffff067224 */ /* 0x000fe400078e0014 */
[----:B------:R-:W-:Y:S01]  /*6e80*/  IMAD.MOV.U32 R5, RZ, RZ, R23 ;  /* 0x000000ffff057224 */ /* 0x000fe200078e0017 */
[----:B------:R-:W-:Y:S06]  /*6e90*/  @!P0 BRA `(.L_x_180) ;  /* 0x00000000002c8947 */ /* 0x000fec0003800000 */
        /* <DEDUP_REMOVED lines=9> */
[----:B------:R-:W-:-:S04]  /*6f30*/  IMAD.WIDE.U32.X R4, R23, UR7, R4, P1 ;  /* 0x0000000717047c25 */ /* 0x000fc800088e0404 */
[----:B------:R-:W-:-:S07]  /*6f40*/  IMAD.MOV.U32 R6, RZ, RZ, R4 ;  /* 0x000000ffff067224 */ /* 0x000fce00078e0004 */
.L_x_180:
[----:B------:R-:W-:Y:S01]  /*6f50*/  ULDC UR5, c[0x0][0x648] ;  /* 0x0001920000057ab9 */ /* 0x000fe20000000800 */
[----:B------:R-:W-:Y:S01]  /*6f60*/  LOP3.LUT R4, R22, UR17, RZ, 0xc0, !PT ;  /* 0x0000001116047c12 */ /* 0x000fe2000f8ec0ff */
[----:B------:R-:W-:Y:S01]  /*6f70*/  ULDC UR6, c[0x0][0x610] ;  /* 0x0001840000067ab9 */ /* 0x000fe20000000800 */
[----:B------:R-:W-:Y:S01]  /*6f80*/  SHF.R.U64 R5, R6, UR5, R5 ;  /* 0x0000000506057c19 */ /* 0x000fe20008001205 */
[----:B------:R-:W-:Y:S01]  /*6f90*/  ULDC UR5, c[0x0][0x638] ;  /* 0x00018e0000057ab9 */ /* 0x000fe20000000800 */
[----:B------:R-:W-:Y:S01]  /*6fa0*/  LOP3.LUT R21, R21, UR4, RZ, 0xc0, !PT ;  /* 0x0000000415157c12 */ /* 0x000fe2000f8ec0ff */
[----:B------:R-:W-:Y:S02]  /*6fb0*/  IMAD.MOV.U32 R6, RZ, RZ, R14 ;  /* 0x000000ffff067224 */ /* 0x000fe400078e000e */
[----:B------:R-:W-:Y:S02]  /*6fc0*/  IMAD.MOV R7, RZ, RZ, -R5 ;  /* 0x000000ffff077224 */ /* 0x000fe400078e0a05 */
[----:B------:R-:W-:-:S02]  /*6fd0*/  IMAD R4, R5, UR18, R4 ;  /* 0x0000001205047c24 */ /* 0x000fc4000f8e0204 */
[----:B------:R-:W-:Y:S01]  /*6fe0*/  IMAD R20, R7, UR5, R20 ;  /* 0x0000000507147c24 */ /* 0x000fe2000f8e0214 */
[----:B------:R-:W-:Y:S01]  /*6ff0*/  ULDC UR5, c[0x0][0x600] ;  /* 0x0001800000057ab9 */ /* 0x000fe20000000800 */
[----:B------:R-:W-:Y:S02]  /*7000*/  IMAD R15, R4, UR6, R15 ;  /* 0x00000006040f7c24 */ /* 0x000fe4000f8e020f */
[----:B------:R-:W-:Y:S02]  /*7010*/  IMAD R20, R20, UR5, R21 ;  /* 0x0000000514147c24 */ /* 0x000fe4000f8e0215 */
[----:B------:R-:W-:-:S03]  /*7020*/  IMAD.MOV.U32 R4, RZ, RZ, 0x1 ;  /* 0x00000001ff047424 */ /* 0x000fc600078e00ff */
[----:B------:R-:W-:Y:S02]  /*7030*/  SEL R21, R20, R15, !P2 ;  /* 0x0000000f14157207 */ /* 0x000fe40005000000 */
[----:B------:R-:W-:-:S07]  /*7040*/  SEL R20, R15, R20, !P2 ;  /* 0x000000140f147207 */ /* 0x000fce0005000000 */
.L_x_178:
[----:B------:R-:W-:Y:S05]  /*7050*/  BSYNC B1 ;  /* 0x0000000000017941 */ /* 0x000fea0003800000 */
.L_x_177:
[----:B------:R-:W-:-:S13]  /*7060*/  LOP3.LUT P0, RZ, R4, 0xff, RZ, 0xc0, !PT ;  /* 0x000000ff04ff7812 */ /* 0x000fda000780c0ff */
[----:B------:R-:W-:Y:S05]  /*7070*/  @P0 BRA `(.L_x_181) ;  /* 0xfffffff4003c0947 */ /* 0x000fea000383ffff */
[----:B------:R-:W-:Y:S05]  /*7080*/  BSYNC B0 ;  /* 0x0000000000007941 */ /* 0x000fea0003800000 */
.L_x_170:
[----:B------:R-:W-:-:S03]  /*7090*/  UMOV UR5, 0xffffffff ;  /* 0xffffffff00057882 */ /* 0x000fc60000000000 */
[----:B------:R-:W-:Y:S05]  /*70a0*/  BRA.DIV UR5, `(.L_x_182) ;  /* 0x0000000605147947 */ /* 0x000fea000b800000 */
[----:B------:R-:W-:-:S13]  /*70b0*/  ELECT P6, URZ, PT ;  /* 0x00000000003f782f */ /* 0x000fda00038c0000 */
.L_x_196:
[----:B------:R-:W-:Y:S04]  /*70c0*/  BSSY B0, `(.L_x_183) ;  /* 0x000002b000007945 */ /* 0x000fe80003800000 */
[----:B------:R-:W-:Y:S05]  /*70d0*/  @!P6 BRA `(.L_x_184) ;  /* 0x0000000000a4e947 */ /* 0x000fea0003800000 */
[----:B------:R-:W-:-:S04]  /*70e0*/  LOP3.LUT R19, R19, 0x2, RZ, 0xfc, !PT ;  /* 0x0000000213137812 */ /* 0x000fc800078efcff */
[----:B------:R-:W-:-:S13]  /*70f0*/  ISETP.NE.AND P0, PT, R19, 0x3, PT ;  /* 0x000000031300780c */ /* 0x000fda0003f05270 */
[----:B------:R-:W-:Y:S05]  /*7100*/  @!P0 BRA `(.L_x_185) ;  /* 0x0000000000048947 */ /* 0x000fea0003800000 */
[----:B------:R-:W-:Y:S01]  /*7110*/  BPT.TRAP 0x1 ;  /* 0x000000040000795c */ /* 0x000fe20000300000 */
.L_x_185:
[----:B------:R-:W0:Y:S01]  /*7120*/  S2R R5, SR_CgaCtaId ;  /* 0x0000000000057919 */ /* 0x000e220000008800 */
[----:B------:R-:W-:Y:S02]  /*7130*/  MOV R2, 0x400 ;  /* 0x0000040000027802 */ /* 0x000fe40000000f00 */
[----:B------:R-:W-:Y:S02]  /*7140*/  SHF.L.U32 R4, R0, 0x1f, RZ ;  /* 0x0000001f00047819 */ /* 0x000fe400000006ff */
[----:B0-----:R-:W-:-:S05]  /*7150*/  LEA R2, R5, R2, 0x18 ;  /* 0x0000000205027211 */ /* 0x001fca00078ec0ff */
[----:B------:R-:W-:-:S04]  /*7160*/  VIADD R2, R2, 0x20 ;  /* 0x0000002002027836 */ /* 0x000fc80000000000 */
[C---:B------:R-:W-:Y:S02]  /*7170*/  IMAD R7, R3.reuse, 0x8, R2 ;  /* 0x0000000803077824 */ /* 0x040fe400078e0202 */
[----:B------:R-:W-:Y:S02]  /*7180*/  VIADD R3, R3, 0x1 ;  /* 0x0000000103037836 */ /* 0x000fe40000000000 */
[----:B------:R-:W0:Y:S03]  /*7190*/  SYNCS.PHASECHK.TRANS64.TRYWAIT P0, [R7+URZ], R4 ;  /* 0x00000004070075a7 */ /* 0x000e26000800017f */
[----:B------:R-:W-:-:S04]  /*71a0*/  ISETP.NE.AND P1, PT, R3, 0x4, PT ;  /* 0x000000040300780c */ /* 0x000fc80003f25270 */
[----:B------:R-:W-:Y:S02]  /*71b0*/  SEL R5, RZ, 0x1, P1 ;  /* 0x00000001ff057807 */ /* 0x000fe40000800000 */
[----:B------:R-:W-:Y:S02]  /*71c0*/  SEL R3, R3, RZ, P1 ;  /* 0x000000ff03037207 */ /* 0x000fe40000800000 */
[----:B------:R-:W-:-:S03]  /*71d0*/  LOP3.LUT R6, R0, R5, RZ, 0x3c, !PT ;  /* 0x0000000500067212 */ /* 0x000fc600078e3cff */
[----:B------:R-:W-:Y:S01]  /*71e0*/  IMAD R8, R3, 0x8, R2 ;  /* 0x0000000803087824 */ /* 0x000fe200078e0202 */
[----:B------:R-:W-:Y:S01]  /*71f0*/  SHF.L.U32 R5, R6, 0x1f, RZ ;  /* 0x0000001f06057819 */ /* 0x000fe200000006ff */
[----:B0-----:R-:W-:Y:S06]  /*7200*/  @!P0 BRA `(.L_x_186) ;  /* 0x0000000000dc8947 */ /* 0x001fec0003800000 */
.L_x_197:
[----:B------:R-:W1:Y:S01]  /*7210*/  SYNCS.PHASECHK.TRANS64.TRYWAIT P0, [R8+URZ], R5 ;  /* 0x00000005080075a7 */ /* 0x000e62000800017f */
[----:B------:R-:W-:-:S05]  /*7220*/  VIADD R0, R3, 0x1 ;  /* 0x0000000103007836 */ /* 0x000fca0000000000 */
[----:B------:R-:W-:-:S04]  /*7230*/  ISETP.NE.AND P1, PT, R0, 0x4, PT ;  /* 0x000000040000780c */ /* 0x000fc80003f25270 */
[----:B------:R-:W-:Y:S02]  /*7240*/  SEL R3, RZ, 0x1, P1 ;  /* 0x00000001ff037807 */ /* 0x000fe40000800000 */
[----:B0-----:R-:W-:Y:S02]  /*7250*/  SEL R7, R0, RZ, P1 ;  /* 0x000000ff00077207 */ /* 0x001fe40000800000 */
[----:B------:R-:W-:-:S03]  /*7260*/  LOP3.LUT R9, R6, R3, RZ, 0x3c, !PT ;  /* 0x0000000306097212 */ /* 0x000fc600078e3cff */
[----:B------:R-:W-:Y:S01]  /*7270*/  IMAD R11, R7, 0x8, R2 ;  /* 0x00000008070b7824 */ /* 0x000fe200078e0202 */
[----:B------:R-:W-:Y:S01]  /*7280*/  SHF.L.U32 R6, R9, 0x1f, RZ ;  /* 0x0000001f09067819 */ /* 0x000fe200000006ff */
[----:B-1----:R-:W-:Y:S06]  /*7290*/  @!P0 BRA `(.L_x_187) ;  /* 0x0000000000cc8947 */ /* 0x002fec0003800000 */
.L_x_198:
[----:B------:R-:W1:Y:S01]  /*72a0*/  SYNCS.PHASECHK.TRANS64.TRYWAIT P0, [R11+URZ], R6 ;  /* 0x000000060b0075a7 */ /* 0x000e62000800017f */
[----:B------:R-:W-:-:S05]  /*72b0*/  VIADD R0, R7, 0x1 ;  /* 0x0000000107007836 */ /* 0x000fca0000000000 */
[----:B------:R-:W-:-:S04]  /*72c0*/  ISETP.NE.AND P1, PT, R0, 0x4, PT ;  /* 0x000000040000780c */ /* 0x000fc80003f25270 */
[----:B------:R-:W-:Y:S02]  /*72d0*/  SEL R4, RZ, 0x1, P1 ;  /* 0x00000001ff047807 */ /* 0x000fe40000800000 */
[----:B------:R-:W-:Y:S02]  /*72e0*/  SEL R3, R0, RZ, P1 ;  /* 0x000000ff00037207 */ /* 0x000fe40000800000 */
[----:B------:R-:W-:Y:S01]  /*72f0*/  LOP3.LUT R0, R9, R4, RZ, 0x3c, !PT ;  /* 0x0000000409007212 */ /* 0x000fe200078e3cff */
[----:B-1----:R-:W-:Y:S06]  /*7300*/  @!P0 BRA `(.L_x_188) ;  /* 0x0000000000c48947 */ /* 0x002fec0003800000 */
.L_x_199:
[----:B------:R-:W-:Y:S01]  /*7310*/  IMAD R3, R3, 0x8, R2 ;  /* 0x0000000803037824 */ /* 0x000fe200078e0202 */
[----:B------:R-:W-:-:S07]  /*7320*/  SHF.L.U32 R0, R0, 0x1f, RZ ;  /* 0x0000001f00007819 */ /* 0x000fce00000006ff */
.L_x_189:
[----:B--2---:R2:W3:Y:S02]  /*7330*/  SYNCS.PHASECHK.TRANS64.TRYWAIT P0, [R3+URZ], R0 ;  /* 0x00000000030075a7 */ /* 0x0044e4000800017f */
[----:B---3--:R-:W-:Y:S05]  /*7340*/  @!P0 NANOSLEEP.SYNCS 0x989680 ;  /* 0x009896800000895d */ /* 0x008fea0003900000 */
[----:B------:R-:W3:Y:S02]  /*7350*/  @!P0 SYNCS.PHASECHK.TRANS64 P0, [R3+URZ], R0 ;  /* 0x00000000030085a7 */ /* 0x000ee4000800007f */
[----:B---3--:R-:W-:Y:S05]  /*7360*/  @!P0 BRA `(.L_x_189) ;  /* 0xfffffffc00f08947 */ /* 0x008fea000383ffff */
.L_x_184:
[----:B------:R-:W-:Y:S05]  /*7370*/  BSYNC B0 ;  /* 0x0000000000007941 */ /* 0x000fea0003800000 */
.L_x_183:
[----:B------:R-:W-:Y:S05]  /*7380*/  EXIT ;  /* 0x000000000000794d */ /* 0x000fea0003800000 */
.L_x_21:
[----:B----4-:R4:W0:Y:S02]  /*7390*/  SYNCS.PHASECHK.TRANS64.TRYWAIT P1, [R3+URZ], R0 ;  /* 0x00000000030075a7 */ /* 0x010824000802017f */
[----:B0-----:R-:W-:Y:S05]  /*73a0*/  @!P1 NANOSLEEP.SYNCS 0x989680 ;  /* 0x009896800000995d */ /* 0x001fea0003900000 */
[----:B------:R-:W0:Y:S02]  /*73b0*/  @!P1 SYNCS.PHASECHK.TRANS64 P1, [R3+URZ], R0 ;  /* 0x00000000030095a7 */ /* 0x000e24000802007f */
[----:B0-----:R-:W-:Y:S05]  /*73c0*/  @!P1 BRA `(.L_x_21) ;  /* 0xfffffffc00f09947 */ /* 0x001fea000383ffff */
[----:B------:R-:W-:Y:S05]  /*73d0*/  BRA `(.L_x_20) ;  /* 0xffffffa000507947 */ /* 0x000fea000383ffff */
.L_x_26:
[----:B-1----:R1:W3:Y:S02]  /*73e0*/  SYNCS.PHASECHK.TRANS64.TRYWAIT P1, [R5+URZ], R4 ;  /* 0x00000004050075a7 */ /* 0x0022e4000802017f */
[----:B---3--:R-:W-:Y:S05]  /*73f0*/  @!P1 NANOSLEEP.SYNCS 0x989680 ;  /* 0x009896800000995d */ /* 0x008fea0003900000 */
[----:B------:R-:W3:Y:S02]  /*7400*/  @!P1 SYNCS.PHASECHK.TRANS64 P1, [R5+URZ], R4 ;  /* 0x00000004050095a7 */ /* 0x000ee4000802007f */
[----:B---3--:R-:W-:Y:S05]  /*7410*/  @!P1 BRA `(.L_x_26) ;  /* 0xfffffffc00f09947 */ /* 0x008fea000383ffff */
[----:B------:R-:W-:Y:S05]  /*7420*/  BRA `(.L_x_25) ;  /* 0xffffffa4009c7947 */ /* 0x000fea000383ffff */
.L_x_171:
[----:B------:R-:W-:Y:S01]  /*7430*/  BSSY B1, `(.L_x_190) ;  /* 0x0000006000017945 */ /* 0x000fe20003800000 */
[----:B------:R-:W-:-:S07]  /*7440*/  IMAD.MOV.U32 R15, RZ, RZ, -0x1 ;  /* 0xffffffffff0f7424 */ /* 0x000fce00078e00ff */
[----:B------:R-:W-:Y:S05]  /*7450*/  WARPSYNC.COLLECTIVE R15, `(.L_x_191) ;  /* 0x000000000f0c7348 */ /* 0x000fea0003c00000 */
[----:B------:R-:W-:Y:S02]  /*7460*/  ELECT P6, UR62, PT ;  /* 0x00000000003e782f */ /* 0x000fe400038c0000 */
[----:B------:R-:W-:Y:S01]  /*7470*/  MOV R14, UR62 ;  /* 0x0000003e000e7c02 */ /* 0x000fe20008000f00 */
[----:B------:R-:W-:Y:S10]  /*7480*/  ENDCOLLECTIVE ;  /* 0x000000000000791b */ /* 0x000ff40003800000 */
.L_x_191:
[----:B------:R-:W-:Y:S05]  /*7490*/  BSYNC B1 ;  /* 0x0000000000017941 */ /* 0x000fea0003800000 */
.L_x_190:
[----:B------:R-:W-:Y:S05]  /*74a0*/  BRA `(.L_x_192) ;  /* 0xfffffff0003c7947 */ /* 0x000fea000383ffff */
.L_x_174:
[----:B0-----:R0:W1:Y:S02]  /*74b0*/  SYNCS.PHASECHK.TRANS64.TRYWAIT P0, [R20+URZ+0x20], R7 ;  /* 0x00002007140075a7 */ /* 0x001064000800017f */
[----:B-1----:R-:W-:Y:S05]  /*74c0*/  @!P0 NANOSLEEP.SYNCS 0x989680 ;  /* 0x009896800000895d */ /* 0x002fea0003900000 */
[----:B------:R-:W1:Y:S02]  /*74d0*/  @!P0 SYNCS.PHASECHK.TRANS64 P0, [R20+URZ+0x20], R7 ;  /* 0x00002007140085a7 */ /* 0x000e64000800007f */
[----:B-1----:R-:W-:Y:S05]  /*74e0*/  @!P0 BRA `(.L_x_174) ;  /* 0xfffffffc00f08947 */ /* 0x002fea000383ffff */
[----:B------:R-:W-:Y:S05]  /*74f0*/  BRA `(.L_x_193) ;  /* 0xfffffff000747947 */ /* 0x000fea000383ffff */
.L_x_182:
[----:B------:R-:W-:Y:S01]  /*7500*/  BSSY B0, `(.L_x_194) ;  /* 0x0000006000007945 */ /* 0x000fe20003800000 */
[----:B------:R-:W-:-:S07]  /*7510*/  IMAD.MOV.U32 R15, RZ, RZ, -0x1 ;  /* 0xffffffffff0f7424 */ /* 0x000fce00078e00ff */
[----:B------:R-:W-:Y:S05]  /*7520*/  WARPSYNC.COLLECTIVE R15, `(.L_x_195) ;  /* 0x000000000f0c7348 */ /* 0x000fea0003c00000 */
[----:B------:R-:W-:Y:S02]  /*7530*/  ELECT P6, UR62, PT ;  /* 0x00000000003e782f */ /* 0x000fe400038c0000 */
[----:B------:R-:W-:Y:S01]  /*7540*/  MOV R14, UR62 ;  /* 0x0000003e000e7c02 */ /* 0x000fe20008000f00 */
[----:B------:R-:W-:Y:S10]  /*7550*/  ENDCOLLECTIVE ;  /* 0x000000000000791b */ /* 0x000ff40003800000 */
.L_x_195:
[----:B------:R-:W-:Y:S05]  /*7560*/  BSYNC B0 ;  /* 0x0000000000007941 */ /* 0x000fea0003800000 */
.L_x_194:
[----:B------:R-:W-:Y:S05]  /*7570*/  BRA `(.L_x_196) ;  /* 0xfffffff800d07947 */ /* 0x000fea000383ffff */
.L_x_186:
[----:B0-----:R0:W1:Y:S02]  /*7580*/  SYNCS.PHASECHK.TRANS64.TRYWAIT P0, [R7+URZ], R4 ;  /* 0x00000004070075a7 */ /* 0x001064000800017f */
[----:B-1----:R-:W-:Y:S05]  /*7590*/  @!P0 NANOSLEEP.SYNCS 0x989680 ;  /* 0x009896800000895d */ /* 0x002fea0003900000 */
[----:B------:R-:W1:Y:S02]  /*75a0*/  @!P0 SYNCS.PHASECHK.TRANS64 P0, [R7+URZ], R4 ;  /* 0x00000004070085a7 */ /* 0x000e64000800007f */
[----:B-1----:R-:W-:Y:S05]  /*75b0*/  @!P0 BRA `(.L_x_186) ;  /* 0xfffffffc00f08947 */ /* 0x002fea000383ffff */
[----:B------:R-:W-:Y:S05]  /*75c0*/  BRA `(.L_x_197) ;  /* 0xfffffffc00107947 */ /* 0x000fea000383ffff */
.L_x_187:
[----:B0-----:R0:W1:Y:S02]  /*75d0*/  SYNCS.PHASECHK.TRANS64.TRYWAIT P0, [R8+URZ], R5 ;  /* 0x00000005080075a7 */ /* 0x001064000800017f */
[----:B-1----:R-:W-:Y:S05]  /*75e0*/  @!P0 NANOSLEEP.SYNCS 0x989680 ;  /* 0x009896800000895d */ /* 0x002fea0003900000 */
[----:B------:R-:W1:Y:S02]  /*75f0*/  @!P0 SYNCS.PHASECHK.TRANS64 P0, [R8+URZ], R5 ;  /* 0x00000005080085a7 */ /* 0x000e64000800007f */
[----:B-1----:R-:W-:Y:S05]  /*7600*/  @!P0 BRA `(.L_x_187) ;  /* 0xfffffffc00f08947 */ /* 0x002fea000383ffff */
[----:B------:R-:W-:Y:S05]  /*7610*/  BRA `(.L_x_198) ;  /* 0xfffffffc00207947 */ /* 0x000fea000383ffff */
.L_x_188:
[----:B-1----:R1:W2:Y:S02]  /*7620*/  SYNCS.PHASECHK.TRANS64.TRYWAIT P0, [R11+URZ], R6 ;  /* 0x000000060b0075a7 */ /* 0x0022a4000800017f */
[----:B--2---:R-:W-:Y:S05]  /*7630*/  @!P0 NANOSLEEP.SYNCS 0x989680 ;  /* 0x009896800000895d */ /* 0x004fea0003900000 */
[----:B------:R-:W2:Y:S02]  /*7640*/  @!P0 SYNCS.PHASECHK.TRANS64 P0, [R11+URZ], R6 ;  /* 0x000000060b0085a7 */ /* 0x000ea4000800007f */
[----:B--2---:R-:W-:Y:S05]  /*7650*/  @!P0 BRA `(.L_x_188) ;  /* 0xfffffffc00f08947 */ /* 0x004fea000383ffff */
[----:B------:R-:W-:Y:S05]  /*7660*/  BRA `(.L_x_199) ;  /* 0xfffffffc00287947 */ /* 0x000fea000383ffff */
.L_x_200:
[----:B------:R-:W-:-:S00]  /*7670*/  BRA `(.L_x_200) ;  /* 0xfffffffc00fc7947 */ /* 0x000fc0000383ffff */
[----:B------:R-:W-:-:S00]  /*7680*/  NOP ;  /* 0x0000000000007918 */ /* 0x000fc00000000000 */
[----:B------:R-:W-:-:S00]  /*7690*/  NOP ;  /* 0x0000000000007918 */ /* 0x000fc00000000000 */
[----:B------:R-:W-:-:S00]  /*76a0*/  NOP ;  /* 0x0000000000007918 */ /* 0x000fc00000000000 */
[----:B------:R-:W-:-:S00]  /*76b0*/  NOP ;  /* 0x0000000000007918 */ /* 0x000fc00000000000 */
[----:B------:R-:W-:-:S00]  /*76c0*/  NOP ;  /* 0x0000000000007918 */ /* 0x000fc00000000000 */
[----:B------:R-:W-:-:S00]  /*76d0*/  NOP ;  /* 0x0000000000007918 */ /* 0x000fc00000000000 */
[----:B------:R-:W-:-:S00]  /*76e0*/  NOP ;  /* 0x0000000000007918 */ /* 0x000fc00000000000 */
[----:B------:R-:W-:-:S00]  /*76f0*/  NOP ;  /* 0x0000000000007918 */ /* 0x000fc00000000000 */
.L_x_201:


//--------------------- .nv.global.init           --------------------------
	.section	.nv.global.init,"aw",@progbits
.nv.global.init:
	.type		$str$22,@object
	.size		$str$22,($str$23 - $str$22)
$str$22:
        /*0000*/ 	.byte	0x6b, 0x5f, 0x74, 0x69, 0x6c, 0x65, 0x5f, 0x63, 0x6f, 0x75, 0x6e, 0x74, 0x20, 0x3e, 0x3d, 0x20
        /*0010*/ 	.byte	0x31, 0x00
	.type		$str$23,@object
	.size		$str$23,(__unnamed_1 - $str$23)
$str$23:
        /*0012*/ 	.byte	0x2f, 0x74, 0x6d, 0x70, 0x2f, 0x63, 0x75, 0x74, 0x6c, 0x61, 0x73, 0x73, 0x5f, 0x73, 0x77, 0x65
        /*0022*/ 	.byte	0x65, 0x70, 0x5f, 0x73, 0x72, 0x63, 0x2f, 0x69, 0x6e, 0x63, 0x6c, 0x75, 0x64, 0x65, 0x2f, 0x63
        /*0032*/ 	.byte	0x75, 0x74, 0x6c, 0x61, 0x73, 0x73, 0x2f, 0x67, 0x65, 0x6d, 0x6d, 0x2f, 0x63, 0x6f, 0x6c, 0x6c
        /*0042*/ 	.byte	0x65, 0x63, 0x74, 0x69, 0x76, 0x65, 0x2f, 0x73, 0x6d, 0x39, 0x30, 0x5f, 0x6d, 0x6d, 0x61, 0x5f
        /*0052*/ 	.byte	0x74, 0x6d, 0x61, 0x5f, 0x67, 0x6d, 0x6d, 0x61, 0x5f, 0x73, 0x73, 0x5f, 0x77, 0x61, 0x72, 0x70
        /*0062*/ 	.byte	0x73, 0x70, 0x65, 0x63, 0x69, 0x61, 0x6c, 0x69, 0x7a, 0x65, 0x64, 0x2e, 0x68, 0x70, 0x70, 0x00
	.type		__unnamed_1,@object
	.size		__unnamed_1,(.L_0 - __unnamed_1)
__unnamed_1:
        /*0072*/ 	.byte	0x76, 0x6f, 0x69, 0x64, 0x20, 0x63, 0x75, 0x74, 0x6c, 0x61, 0x73, 0x73, 0x3a, 0x3a, 0x67, 0x65
        /* <DEDUP_REMOVED lines=172> */
        /*0b42*/ 	.byte	0x3a, 0x3a, 0x69, 0x64, 0x65, 0x6e, 0x74, 0x69, 0x74, 0x79, 0x5d, 0x00
.L_0:


//--------------------- .nv.shared._ZN7cutlass13device_kernelINS_4gemm6kernel13GemmUniversalIN4cute5tupleIJiiiiEEENS1_10collective13CollectiveMmaINS1_34MainloopSm90TmaGmmaWarpSpecializedILi4ENS5_IJNS4_1CILi2EEENSA_ILi1EEESC_EEENS1_35KernelTmaWarpSpecializedCooperativeEEENS5_IJNSA_ILi256EEENSA_ILi64EEENSA_ILi128EEEEEEaNS5_IJlSC_lEEEaSK_NS4_8TiledMMAINS4_8MMA_AtomIJNS4_4SM904GMMA26MMA_64x64x32_S32S8S8_SS_TNEEEENS4_6LayoutISD_NS5_IJSC_NSA_ILi0EEESS_EEEEENS5_IJNS4_10UnderscoreESV_SV_EEEEENS4_13SM90_TMA_LOADENS4_14ComposedLayoutINS4_7SwizzleILi3ELi4ELi3EEENS4_18smem_ptr_flag_bitsILi8EEENSR_INS5_IJNSA_ILi8EEESI_EEENS5_IJSI_SC_EEEEEEEvNS4_8identityENS4_23SM90_TMA_LOAD_MULTICASTES18_vS19_EENS_8epilogue10collective6detail29Sm90TmaWarpSpecializedAdapterINS1D_15DefaultEpilogueIaSK_SK_NS1C_6thread17LinearCombinationIaLi1EiiLNS1H_9ScaleType4KindE0ELNS_15FloatRoundStyleE2EaEENS1_15EpilogueDefaultEEEEEvvEEEEvNT_6ParamsE --------------------------
	.section	.nv.shared._ZN7cutlass13device_kernelINS_4gemm6kernel13GemmUniversalIN4cute5tupleIJiiiiEEENS1_10collective13CollectiveMmaINS1_34MainloopSm90TmaGmmaWarpSpecializedILi4ENS5_IJNS4_1CILi2EEENSA_ILi1EEESC_EEENS1_35KernelTmaWarpSpecializedCooperativeEEENS5_IJNSA_ILi256EEENSA_ILi64EEENSA_ILi128EEEEEEaNS5_IJlSC_lEEEaSK_NS4_8TiledMMAINS4_8MMA_AtomIJNS4_4SM904GMMA26MMA_64x64x32_S32S8S8_SS_TNEEEENS4_6LayoutISD_NS5_IJSC_NSA_ILi0EEESS_EEEEENS5_IJNS4_10UnderscoreESV_SV_EEEEENS4_13SM90_TMA_LOADENS4_14ComposedLayoutINS4_7SwizzleILi3ELi4ELi3EEENS4_18smem_ptr_flag_bitsILi8EEENSR_INS5_IJNSA_ILi8EEESI_EEENS5_IJSI_SC_EEEEEEEvNS4_8identityENS4_23SM90_TMA_LOAD_MULTICASTES18_vS19_EENS_8epilogue10collective6detail29Sm90TmaWarpSpecializedAdapterINS1D_15DefaultEpilogueIaSK_SK_NS1C_6thread17LinearCombinationIaLi1EiiLNS1H_9ScaleType4KindE0ELNS_15FloatRoundStyleE2EaEENS1_15EpilogueDefaultEEEEEvvEEEEvNT_6ParamsE,"aw",@nobits
	.sectionflags	@""
	.align	16
	.zero		1024


//--------------------- .nv.shared.reserved.0     --------------------------
	.section	.nv.shared.reserved.0,"aw",@nobits
	.weak		__nv_reservedSMEM_offset_0_alias
	.size		__nv_reservedSMEM_offset_0_alias, 0, 0
	.other		__nv_reservedSMEM_offset_0_alias,@"STO_CUDA_RESERVED_SHARED STV_DEFAULT"
__nv_reservedSMEM_offset_0_alias:
	.zero		0


//--------------------- .nv.global                --------------------------
	.section	.nv.global,"aw",@nobits
.nv.global:
	.type		_ZN39_INTERNAL_a0a89ee1_4_k_cu_09374cd0_72294cute1_E,@object
	.size		_ZN39_INTERNAL_a0a89ee1_4_k_cu_09374cd0_72294cute1_E,(_ZN39_INTERNAL_a0a89ee1_4_k_cu_09374cd0_72294cuda3std3__45__cpo6cbeginE - _ZN39_INTERNAL_a0a89ee1_4_k_cu_09374cd0_72294cute1_E)
_ZN39_INTERNAL_a0a89ee1_4_k_cu_09374cd0_72294cute1_E:
	.zero		1
	.type		_ZN39_INTERNAL_a0a89ee1_4_k_cu_09374cd0_72294cuda3std3__45__cpo6cbeginE,@object
	.size		_ZN39_INTERNAL_a0a89ee1_4_k_cu_09374cd0_72294cuda3std3__45__cpo6cbeginE,(_ZN39_INTERNAL_a0a89ee1_4_k_cu_09374cd0_72294cuda3std3__48in_placeE - _ZN39_INTERNAL_a0a89ee1_4_k_cu_09374cd0_72294cuda3std3__45__cpo6cbeginE)
_ZN39_INTERNAL_a0a89ee1_4_k_cu_09374cd0_72294cuda3std3__45__cpo6cbeginE:
	.zero		1
	.type		_ZN39_INTERNAL_a0a89ee1_4_k_cu_09374cd0_72294cuda3std3__48in_placeE,@object
	.size		_ZN39_INTERNAL_a0a89ee1_4_k_cu_09374cd0_72294cuda3std3__48in_placeE,(_ZN39_INTERNAL_a0a89ee1_4_k_cu_09374cd0_72294cuda3std6ranges3__45__cpo9iter_moveE - _ZN39_INTERNAL_a0a89ee1_4_k_cu_09374cd0_72294cuda3std3__48in_placeE)
_ZN39_INTERNAL_a0a89ee1_4_k_cu_09374cd0_72294cuda3std3__48in_placeE:
	.zero		1
	.type		_ZN39_INTERNAL_a0a89ee1_4_k_cu_09374cd0_72294cuda3std6ranges3__45__cpo9iter_moveE,@object
	.size		_ZN39_INTERNAL_a0a89ee1_4_k_cu_09374cd0_72294cuda3std6ranges3__45__cpo9iter_moveE,(_ZN39_INTERNAL_a0a89ee1_4_k_cu_09374cd0_72294cuda3std3__45__cpo5beginE - _ZN39_INTERNAL_a0a89ee1_4_k_cu_09374cd0_72294cuda3std6ranges3__45__cpo9iter_moveE)
_ZN39_INTERNAL_a0a89ee1_4_k_cu_09374cd0_72294cuda3std6ranges3__45__cpo9iter_moveE:
	.zero		1
	.type		_ZN39_INTERNAL_a0a89ee1_4_k_cu_09374cd0_72294cuda3std3__45__cpo5beginE,@object
	.size		_ZN39_INTERNAL_a0a89ee1_4_k_cu_09374cd0_72294cuda3std3__45__cpo5beginE,(_ZN39_INTERNAL_a0a89ee1_4_k_cu_09374cd0_72294cuda3std3__441_GLOBAL__N__a0a89ee1_4_k_cu_09374cd0_72296ignoreE - _ZN39_INTERNAL_a0a89ee1_4_k_cu_09374cd0_72294cuda3std3__45__cpo5beginE)
_ZN39_INTERNAL_a0a89ee1_4_k_cu_09374cd0_72294cuda3std3__45__cpo5beginE:
	.zero		1
	.type		_ZN39_INTERNAL_a0a89ee1_4_k_cu_09374cd0_72294cuda3std3__441_GLOBAL__N__a0a89ee1_4_k_cu_09374cd0_72296ignoreE,@object
	.size		_ZN39_INTERNAL_a0a89ee1_4_k_cu_09374cd0_72294cuda3std3__441_GLOBAL__N__a0a89ee1_4_k_cu_09374cd0_72296ignoreE,(_ZN39_INTERNAL_a0a89ee1_4_k_cu_09374cd0_72294cute7productE - _ZN39_INTERNAL_a0a89ee1_4_k_cu_09374cd0_72294cuda3std3__441_GLOBAL__N__a0a89ee1_4_k_cu_09374cd0_72296ignoreE)
_ZN39_INTERNAL_a0a89ee1_4_k_cu_09374cd0_72294cuda3std3__441_GLOBAL__N__a0a89ee1_4_k_cu_09374cd0_72296ignoreE:
	.zero		1
	.type		_ZN39_INTERNAL_a0a89ee1_4_k_cu_09374cd0_72294cute7productE,@object
	.size		_ZN39_INTERNAL_a0a89ee1_4_k_cu_09374cd0_72294cute7productE,(_ZN39_INTERNAL_a0a89ee1_4_k_cu_09374cd0_72294cuda3std3__45__cpo3endE - _ZN39_INTERNAL_a0a89ee1_4_k_cu_09374cd0_72294cute7productE)
_ZN39_INTERNAL_a0a89ee1_4_k_cu_09374cd0_72294cute7productE:
	.zero		1
	.type		_ZN39_INTERNAL_a0a89ee1_4_k_cu_09374cd0_72294cuda3std3__45__cpo3endE,@object
	.size		_ZN39_INTERNAL_a0a89ee1_4_k_cu_09374cd0_72294cuda3std3__45__cpo3endE,(_ZN39_INTERNAL_a0a89ee1_4_k_cu_09374cd0_72294cuda3std3__419piecewise_constructE - _ZN39_INTERNAL_a0a89ee1_4_k_cu_09374cd0_72294cuda3std3__45__cpo3endE)
_ZN39_INTERNAL_a0a89ee1_4_k_cu_09374cd0_72294cuda3std3__45__cpo3endE:
	.zero		1
	.type		_ZN39_INTERNAL_a0a89ee1_4_k_cu_09374cd0_72294cuda3std3__419piecewise_constructE,@object
	.size		_ZN39_INTERNAL_a0a89ee1_4_k_cu_09374cd0_72294cuda3std3__419piecewise_constructE,(_ZN39_INTERNAL_a0a89ee1_4_k_cu_09374cd0_72294cuda3std3__45__cpo4cendE - _ZN39_INTERNAL_a0a89ee1_4_k_cu_09374cd0_72294cuda3std3__419piecewise_constructE)
_ZN39_INTERNAL_a0a89ee1_4_k_cu_09374cd0_72294cuda3std3__419piecewise_constructE:
	.zero		1
	.type		_ZN39_INTERNAL_a0a89ee1_4_k_cu_09374cd0_72294cuda3std3__45__cpo4cendE,@object
	.size		_ZN39_INTERNAL_a0a89ee1_4_k_cu_09374cd0_72294cuda3std3__45__cpo4cendE,(_ZN39_INTERNAL_a0a89ee1_4_k_cu_09374cd0_72294cuda3std6ranges3__45__cpo4swapE - _ZN39_INTERNAL_a0a89ee1_4_k_cu_09374cd0_72294cuda3std3__45__cpo4cendE)
_ZN39_INTERNAL_a0a89ee1_4_k_cu_09374cd0_72294cuda3std3__45__cpo4cendE:
	.zero		1
	.type		_ZN39_INTERNAL_a0a89ee1_4_k_cu_09374cd0_72294cuda3std6ranges3__45__cpo4swapE,@object
	.size		_ZN39_INTERNAL_a0a89ee1_4_k_cu_09374cd0_72294cuda3std6ranges3__45__cpo4swapE,(.L_8 - _ZN39_INTERNAL_a0a89ee1_4_k_cu_09374cd0_72294cuda3std6ranges3__45__cpo4swapE)
_ZN39_INTERNAL_a0a89ee1_4_k_cu_09374cd0_72294cuda3std6ranges3__45__cpo4swapE:
	.zero		1
.L_8:


//--------------------- .nv.constant0._ZN7cutlass13device_kernelINS_4gemm6kernel13GemmUniversalIN4cute5tupleIJiiiiEEENS1_10collective13CollectiveMmaINS1_34MainloopSm90TmaGmmaWarpSpecializedILi4ENS5_IJNS4_1CILi2EEENSA_ILi1EEESC_EEENS1_35KernelTmaWarpSpecializedCooperativeEEENS5_IJNSA_ILi256EEENSA_ILi64EEENSA_ILi128EEEEEEaNS5_IJlSC_lEEEaSK_NS4_8TiledMMAINS4_8MMA_AtomIJNS4_4SM904GMMA26MMA_64x64x32_S32S8S8_SS_TNEEEENS4_6LayoutISD_NS5_IJSC_NSA_ILi0EEESS_EEEEENS5_IJNS4_10UnderscoreESV_SV_EEEEENS4_13SM90_TMA_LOADENS4_14ComposedLayoutINS4_7SwizzleILi3ELi4ELi3EEENS4_18smem_ptr_flag_bitsILi8EEENSR_INS5_IJNSA_ILi8EEESI_EEENS5_IJSI_SC_EEEEEEEvNS4_8identityENS4_23SM90_TMA_LOAD_MULTICASTES18_vS19_EENS_8epilogue10collective6detail29Sm90TmaWarpSpecializedAdapterINS1D_15DefaultEpilogueIaSK_SK_NS1C_6thread17LinearCombinationIaLi1EiiLNS1H_9ScaleType4KindE0ELNS_15FloatRoundStyleE2EaEENS1_15EpilogueDefaultEEEEEvvEEEEvNT_6ParamsE --------------------------
	.section	.nv.constant0._ZN7cutlass13device_kernelINS_4gemm6kernel13GemmUniversalIN4cute5tupleIJiiiiEEENS1_10collective13CollectiveMmaINS1_34MainloopSm90TmaGmmaWarpSpecializedILi4ENS5_IJNS4_1CILi2EEENSA_ILi1EEESC_EEENS1_35KernelTmaWarpSpecializedCooperativeEEENS5_IJNSA_ILi256EEENSA_ILi64EEENSA_ILi128EEEEEEaNS5_IJlSC_lEEEaSK_NS4_8TiledMMAINS4_8MMA_AtomIJNS4_4SM904GMMA26MMA_64x64x32_S32S8S8_SS_TNEEEENS4_6LayoutISD_NS5_IJSC_NSA_ILi0EEESS_EEEEENS5_IJNS4_10UnderscoreESV_SV_EEEEENS4_13SM90_TMA_LOADENS4_14ComposedLayoutINS4_7SwizzleILi3ELi4ELi3EEENS4_18smem_ptr_flag_bitsILi8EEENSR_INS5_IJNSA_ILi8EEESI_EEENS5_IJSI_SC_EEEEEEEvNS4_8identityENS4_23SM90_TMA_LOAD_MULTICASTES18_vS19_EENS_8epilogue10collective6detail29Sm90TmaWarpSpecializedAdapterINS1D_15DefaultEpilogueIaSK_SK_NS1C_6thread17LinearCombinationIaLi1EiiLNS1H_9ScaleType4KindE0ELNS_15FloatRoundStyleE2EaEENS1_15EpilogueDefaultEEEEEvvEEEEvNT_6ParamsE,"a",@progbits
	.sectionflags	@""
	.align	4
.nv.constant0._ZN7cutlass13device_kernelINS_4gemm6kernel13GemmUniversalIN4cute5tupleIJiiiiEEENS1_10collective13CollectiveMmaINS1_34MainloopSm90TmaGmmaWarpSpecializedILi4ENS5_IJNS4_1CILi2EEENSA_ILi1EEESC_EEENS1_35KernelTmaWarpSpecializedCooperativeEEENS5_IJNSA_ILi256EEENSA_ILi64EEENSA_ILi128EEEEEEaNS5_IJlSC_lEEEaSK_NS4_8TiledMMAINS4_8MMA_AtomIJNS4_4SM904GMMA26MMA_64x64x32_S32S8S8_SS_TNEEEENS4_6LayoutISD_NS5_IJSC_NSA_ILi0EEESS_EEEEENS5_IJNS4_10UnderscoreESV_SV_EEEEENS4_13SM90_TMA_LOADENS4_14ComposedLayoutINS4_7SwizzleILi3ELi4ELi3EEENS4_18smem_ptr_flag_bitsILi8EEENSR_INS5_IJNSA_ILi8EEESI_EEENS5_IJSI_SC_EEEEEEEvNS4_8identityENS4_23SM90_TMA_LOAD_MULTICASTES18_vS19_EENS_8epilogue10collective6detail29Sm90TmaWarpSpecializedAdapterINS1D_15DefaultEpilogueIaSK_SK_NS1C_6thread17LinearCombinationIaLi1EiiLNS1H_9ScaleType4KindE0ELNS_15FloatRoundStyleE2EaEENS1_15EpilogueDefaultEEEEEvvEEEEvNT_6ParamsE:
	.zero		1664


//--------------------- SYMBOLS --------------------------

	.type		.nv.reservedSmem.offset0,@object
	.size		.nv.reservedSmem.offset0,0x4
	.type		__assertfail,@function
